//
// Generated by NVIDIA NVVM Compiler
//
// Compiler Build ID: CL-36424714
// Cuda compilation tools, release 13.0, V13.0.88
// Based on NVVM 20.0.0
//

.version 9.0
.target sm_100
.address_size 64

	// .globl	_Z19init_curand_state_kP17curandStateXORWOW
.global .align 4 .b8 precalc_xorwow_matrix[102400];
.global .align 4 .b8 precalc_xorwow_offset_matrix[102400];
.global .align 4 .b8 mrg32k3aM1[2304];
.global .align 4 .b8 mrg32k3aM2[2304];
.global .align 4 .b8 mrg32k3aM1SubSeq[2016];
.global .align 4 .b8 mrg32k3aM2SubSeq[2016];
.global .align 4 .b8 mrg32k3aM1Seq[2304];
.global .align 4 .b8 mrg32k3aM2Seq[2304];
.const .align 8 .b8 __cr_lgamma_table[72];
.global .align 4 .b8 Y0d[40];
.global .align 4 .b8 md[40];
.global .align 4 .b8 alphad[40];
.global .align 4 .b8 nu2d[40];
.global .align 4 .b8 rhod[40];
.global .align 4 .b8 Kd[64];

.visible .entry _Z19init_curand_state_kP17curandStateXORWOW(
	.param .u64 .ptr .align 1 _Z19init_curand_state_kP17curandStateXORWOW_param_0
)
{
	.reg .pred 	%p<24>;
	.reg .b32 	%r<413>;
	.reg .b64 	%rd<20>;

	ld.param.u64 	%rd9, [_Z19init_curand_state_kP17curandStateXORWOW_param_0];
	cvta.to.global.u64 	%rd10, %rd9;
	mov.u32 	%r182, %ntid.x;
	mov.u32 	%r183, %ctaid.x;
	mov.u32 	%r184, %tid.x;
	mad.lo.s32 	%r185, %r182, %r183, %r184;
	// begin inline asm
	mov.u64 	%rd8, %clock64;
	// end inline asm
	cvt.s64.s32 	%rd19, %r185;
	add.s64 	%rd11, %rd8, %rd19;
	mul.wide.s32 	%rd12, %r185, 48;
	add.s64 	%rd2, %rd10, %rd12;
	cvt.u32.u64 	%r186, %rd11;
	xor.b32  	%r187, %r186, -1429050551;
	mul.lo.s32 	%r188, %r187, 1099087573;
	{ .reg .b32 tmp; mov.b64 {tmp, %r189}, %rd11; }
	xor.b32  	%r190, %r189, -136515619;
	mul.lo.s32 	%r191, %r190, -1703105765;
	add.s32 	%r192, %r188, %r191;
	add.s32 	%r193, %r192, 6615241;
	add.s32 	%r194, %r188, 123456789;
	st.global.v2.u32 	[%rd2], {%r193, %r194};
	xor.b32  	%r195, %r188, 362436069;
	add.s32 	%r196, %r191, 521288629;
	st.global.v2.u32 	[%rd2+8], {%r195, %r196};
	xor.b32  	%r197, %r191, 88675123;
	add.s32 	%r198, %r188, 5783321;
	st.global.v2.u32 	[%rd2+16], {%r197, %r198};
	setp.eq.s32 	%p1, %r185, 0;
	@%p1 bra 	$L__BB0_42;
	mov.b32 	%r319, 0;
$L__BB0_2:
	and.b64  	%rd4, %rd19, 3;
	setp.eq.s64 	%p2, %rd4, 0;
	@%p2 bra 	$L__BB0_41;
	mul.wide.u32 	%rd13, %r319, 3200;
	mov.u64 	%rd14, precalc_xorwow_matrix;
	add.s64 	%rd5, %rd14, %rd13;
	cvt.u32.u64 	%r2, %rd4;
	mov.b32 	%r320, 0;
$L__BB0_4:
	mov.b32 	%r333, 0;
	mov.u32 	%r334, %r333;
	mov.u32 	%r335, %r333;
	mov.u32 	%r336, %r333;
	mov.u32 	%r337, %r333;
	mov.u32 	%r326, %r333;
$L__BB0_5:
	mul.wide.u32 	%rd15, %r326, 4;
	add.s64 	%rd16, %rd2, %rd15;
	ld.global.u32 	%r10, [%rd16+4];
	shl.b32 	%r11, %r326, 5;
	mov.b32 	%r332, 0;
$L__BB0_6:
	.pragma "nounroll";
	shr.u32 	%r203, %r10, %r332;
	and.b32  	%r204, %r203, 1;
	setp.eq.b32 	%p3, %r204, 1;
	not.pred 	%p4, %p3;
	add.s32 	%r205, %r11, %r332;
	mul.lo.s32 	%r206, %r205, 5;
	mul.wide.u32 	%rd17, %r206, 4;
	add.s64 	%rd6, %rd5, %rd17;
	@%p4 bra 	$L__BB0_8;
	ld.global.u32 	%r207, [%rd6];
	xor.b32  	%r337, %r337, %r207;
	ld.global.u32 	%r208, [%rd6+4];
	xor.b32  	%r336, %r336, %r208;
	ld.global.u32 	%r209, [%rd6+8];
	xor.b32  	%r335, %r335, %r209;
	ld.global.u32 	%r210, [%rd6+12];
	xor.b32  	%r334, %r334, %r210;
	ld.global.u32 	%r211, [%rd6+16];
	xor.b32  	%r333, %r333, %r211;
$L__BB0_8:
	and.b32  	%r213, %r203, 2;
	setp.eq.s32 	%p5, %r213, 0;
	@%p5 bra 	$L__BB0_10;
	ld.global.u32 	%r214, [%rd6+20];
	xor.b32  	%r337, %r337, %r214;
	ld.global.u32 	%r215, [%rd6+24];
	xor.b32  	%r336, %r336, %r215;
	ld.global.u32 	%r216, [%rd6+28];
	xor.b32  	%r335, %r335, %r216;
	ld.global.u32 	%r217, [%rd6+32];
	xor.b32  	%r334, %r334, %r217;
	ld.global.u32 	%r218, [%rd6+36];
	xor.b32  	%r333, %r333, %r218;
$L__BB0_10:
	and.b32  	%r220, %r203, 4;
	setp.eq.s32 	%p6, %r220, 0;
	@%p6 bra 	$L__BB0_12;
	ld.global.u32 	%r221, [%rd6+40];
	xor.b32  	%r337, %r337, %r221;
	ld.global.u32 	%r222, [%rd6+44];
	xor.b32  	%r336, %r336, %r222;
	ld.global.u32 	%r223, [%rd6+48];
	xor.b32  	%r335, %r335, %r223;
	ld.global.u32 	%r224, [%rd6+52];
	xor.b32  	%r334, %r334, %r224;
	ld.global.u32 	%r225, [%rd6+56];
	xor.b32  	%r333, %r333, %r225;
$L__BB0_12:
	and.b32  	%r227, %r203, 8;
	setp.eq.s32 	%p7, %r227, 0;
	@%p7 bra 	$L__BB0_14;
	ld.global.u32 	%r228, [%rd6+60];
	xor.b32  	%r337, %r337, %r228;
	ld.global.u32 	%r229, [%rd6+64];
	xor.b32  	%r336, %r336, %r229;
	ld.global.u32 	%r230, [%rd6+68];
	xor.b32  	%r335, %r335, %r230;
	ld.global.u32 	%r231, [%rd6+72];
	xor.b32  	%r334, %r334, %r231;
	ld.global.u32 	%r232, [%rd6+76];
	xor.b32  	%r333, %r333, %r232;
$L__BB0_14:
	and.b32  	%r234, %r203, 16;
	setp.eq.s32 	%p8, %r234, 0;
	@%p8 bra 	$L__BB0_16;
	ld.global.u32 	%r235, [%rd6+80];
	xor.b32  	%r337, %r337, %r235;
	ld.global.u32 	%r236, [%rd6+84];
	xor.b32  	%r336, %r336, %r236;
	ld.global.u32 	%r237, [%rd6+88];
	xor.b32  	%r335, %r335, %r237;
	ld.global.u32 	%r238, [%rd6+92];
	xor.b32  	%r334, %r334, %r238;
	ld.global.u32 	%r239, [%rd6+96];
	xor.b32  	%r333, %r333, %r239;
$L__BB0_16:
	and.b32  	%r241, %r203, 32;
	setp.eq.s32 	%p9, %r241, 0;
	@%p9 bra 	$L__BB0_18;
	ld.global.u32 	%r242, [%rd6+100];
	xor.b32  	%r337, %r337, %r242;
	ld.global.u32 	%r243, [%rd6+104];
	xor.b32  	%r336, %r336, %r243;
	ld.global.u32 	%r244, [%rd6+108];
	xor.b32  	%r335, %r335, %r244;
	ld.global.u32 	%r245, [%rd6+112];
	xor.b32  	%r334, %r334, %r245;
	ld.global.u32 	%r246, [%rd6+116];
	xor.b32  	%r333, %r333, %r246;
$L__BB0_18:
	and.b32  	%r248, %r203, 64;
	setp.eq.s32 	%p10, %r248, 0;
	@%p10 bra 	$L__BB0_20;
	ld.global.u32 	%r249, [%rd6+120];
	xor.b32  	%r337, %r337, %r249;
	ld.global.u32 	%r250, [%rd6+124];
	xor.b32  	%r336, %r336, %r250;
	ld.global.u32 	%r251, [%rd6+128];
	xor.b32  	%r335, %r335, %r251;
	ld.global.u32 	%r252, [%rd6+132];
	xor.b32  	%r334, %r334, %r252;
	ld.global.u32 	%r253, [%rd6+136];
	xor.b32  	%r333, %r333, %r253;
$L__BB0_20:
	and.b32  	%r255, %r203, 128;
	setp.eq.s32 	%p11, %r255, 0;
	@%p11 bra 	$L__BB0_22;
	ld.global.u32 	%r256, [%rd6+140];
	xor.b32  	%r337, %r337, %r256;
	ld.global.u32 	%r257, [%rd6+144];
	xor.b32  	%r336, %r336, %r257;
	ld.global.u32 	%r258, [%rd6+148];
	xor.b32  	%r335, %r335, %r258;
	ld.global.u32 	%r259, [%rd6+152];
	xor.b32  	%r334, %r334, %r259;
	ld.global.u32 	%r260, [%rd6+156];
	xor.b32  	%r333, %r333, %r260;
$L__BB0_22:
	and.b32  	%r262, %r203, 256;
	setp.eq.s32 	%p12, %r262, 0;
	@%p12 bra 	$L__BB0_24;
	ld.global.u32 	%r263, [%rd6+160];
	xor.b32  	%r337, %r337, %r263;
	ld.global.u32 	%r264, [%rd6+164];
	xor.b32  	%r336, %r336, %r264;
	ld.global.u32 	%r265, [%rd6+168];
	xor.b32  	%r335, %r335, %r265;
	ld.global.u32 	%r266, [%rd6+172];
	xor.b32  	%r334, %r334, %r266;
	ld.global.u32 	%r267, [%rd6+176];
	xor.b32  	%r333, %r333, %r267;
$L__BB0_24:
	and.b32  	%r269, %r203, 512;
	setp.eq.s32 	%p13, %r269, 0;
	@%p13 bra 	$L__BB0_26;
	ld.global.u32 	%r270, [%rd6+180];
	xor.b32  	%r337, %r337, %r270;
	ld.global.u32 	%r271, [%rd6+184];
	xor.b32  	%r336, %r336, %r271;
	ld.global.u32 	%r272, [%rd6+188];
	xor.b32  	%r335, %r335, %r272;
	ld.global.u32 	%r273, [%rd6+192];
	xor.b32  	%r334, %r334, %r273;
	ld.global.u32 	%r274, [%rd6+196];
	xor.b32  	%r333, %r333, %r274;
$L__BB0_26:
	and.b32  	%r276, %r203, 1024;
	setp.eq.s32 	%p14, %r276, 0;
	@%p14 bra 	$L__BB0_28;
	ld.global.u32 	%r277, [%rd6+200];
	xor.b32  	%r337, %r337, %r277;
	ld.global.u32 	%r278, [%rd6+204];
	xor.b32  	%r336, %r336, %r278;
	ld.global.u32 	%r279, [%rd6+208];
	xor.b32  	%r335, %r335, %r279;
	ld.global.u32 	%r280, [%rd6+212];
	xor.b32  	%r334, %r334, %r280;
	ld.global.u32 	%r281, [%rd6+216];
	xor.b32  	%r333, %r333, %r281;
$L__BB0_28:
	and.b32  	%r283, %r203, 2048;
	setp.eq.s32 	%p15, %r283, 0;
	@%p15 bra 	$L__BB0_30;
	ld.global.u32 	%r284, [%rd6+220];
	xor.b32  	%r337, %r337, %r284;
	ld.global.u32 	%r285, [%rd6+224];
	xor.b32  	%r336, %r336, %r285;
	ld.global.u32 	%r286, [%rd6+228];
	xor.b32  	%r335, %r335, %r286;
	ld.global.u32 	%r287, [%rd6+232];
	xor.b32  	%r334, %r334, %r287;
	ld.global.u32 	%r288, [%rd6+236];
	xor.b32  	%r333, %r333, %r288;
$L__BB0_30:
	and.b32  	%r290, %r203, 4096;
	setp.eq.s32 	%p16, %r290, 0;
	@%p16 bra 	$L__BB0_32;
	ld.global.u32 	%r291, [%rd6+240];
	xor.b32  	%r337, %r337, %r291;
	ld.global.u32 	%r292, [%rd6+244];
	xor.b32  	%r336, %r336, %r292;
	ld.global.u32 	%r293, [%rd6+248];
	xor.b32  	%r335, %r335, %r293;
	ld.global.u32 	%r294, [%rd6+252];
	xor.b32  	%r334, %r334, %r294;
	ld.global.u32 	%r295, [%rd6+256];
	xor.b32  	%r333, %r333, %r295;
$L__BB0_32:
	and.b32  	%r297, %r203, 8192;
	setp.eq.s32 	%p17, %r297, 0;
	@%p17 bra 	$L__BB0_34;
	ld.global.u32 	%r298, [%rd6+260];
	xor.b32  	%r337, %r337, %r298;
	ld.global.u32 	%r299, [%rd6+264];
	xor.b32  	%r336, %r336, %r299;
	ld.global.u32 	%r300, [%rd6+268];
	xor.b32  	%r335, %r335, %r300;
	ld.global.u32 	%r301, [%rd6+272];
	xor.b32  	%r334, %r334, %r301;
	ld.global.u32 	%r302, [%rd6+276];
	xor.b32  	%r333, %r333, %r302;
$L__BB0_34:
	and.b32  	%r304, %r203, 16384;
	setp.eq.s32 	%p18, %r304, 0;
	@%p18 bra 	$L__BB0_36;
	ld.global.u32 	%r305, [%rd6+280];
	xor.b32  	%r337, %r337, %r305;
	ld.global.u32 	%r306, [%rd6+284];
	xor.b32  	%r336, %r336, %r306;
	ld.global.u32 	%r307, [%rd6+288];
	xor.b32  	%r335, %r335, %r307;
	ld.global.u32 	%r308, [%rd6+292];
	xor.b32  	%r334, %r334, %r308;
	ld.global.u32 	%r309, [%rd6+296];
	xor.b32  	%r333, %r333, %r309;
$L__BB0_36:
	and.b32  	%r311, %r203, 32768;
	setp.eq.s32 	%p19, %r311, 0;
	@%p19 bra 	$L__BB0_38;
	ld.global.u32 	%r312, [%rd6+300];
	xor.b32  	%r337, %r337, %r312;
	ld.global.u32 	%r313, [%rd6+304];
	xor.b32  	%r336, %r336, %r313;
	ld.global.u32 	%r314, [%rd6+308];
	xor.b32  	%r335, %r335, %r314;
	ld.global.u32 	%r315, [%rd6+312];
	xor.b32  	%r334, %r334, %r315;
	ld.global.u32 	%r316, [%rd6+316];
	xor.b32  	%r333, %r333, %r316;
$L__BB0_38:
	add.s32 	%r332, %r332, 16;
	setp.ne.s32 	%p20, %r332, 32;
	@%p20 bra 	$L__BB0_6;
	mad.lo.s32 	%r317, %r326, -31, %r11;
	add.s32 	%r326, %r317, 1;
	setp.ne.s32 	%p21, %r326, 5;
	@%p21 bra 	$L__BB0_5;
	st.global.u32 	[%rd2+4], %r337;
	st.global.u32 	[%rd2+8], %r336;
	st.global.u32 	[%rd2+12], %r335;
	st.global.u32 	[%rd2+16], %r334;
	st.global.u32 	[%rd2+20], %r333;
	add.s32 	%r320, %r320, 1;
	setp.lt.u32 	%p22, %r320, %r2;
	@%p22 bra 	$L__BB0_4;
$L__BB0_41:
	shr.u64 	%rd7, %rd19, 2;
	add.s32 	%r319, %r319, 1;
	setp.gt.u64 	%p23, %rd19, 3;
	mov.u64 	%rd19, %rd7;
	@%p23 bra 	$L__BB0_2;
$L__BB0_42:
	mov.b32 	%r318, 0;
	st.global.v2.u32 	[%rd2+24], {%r318, %r318};
	st.global.u32 	[%rd2+32], %r318;
	mov.b64 	%rd18, 0;
	st.global.u64 	[%rd2+40], %rd18;
	ret;

}
	// .globl	_Z4MC_kffifiP17curandStateXORWOWPf
.visible .entry _Z4MC_kffifiP17curandStateXORWOWPf(
	.param .f32 _Z4MC_kffifiP17curandStateXORWOWPf_param_0,
	.param .f32 _Z4MC_kffifiP17curandStateXORWOWPf_param_1,
	.param .u32 _Z4MC_kffifiP17curandStateXORWOWPf_param_2,
	.param .f32 _Z4MC_kffifiP17curandStateXORWOWPf_param_3,
	.param .u32 _Z4MC_kffifiP17curandStateXORWOWPf_param_4,
	.param .u64 .ptr .align 1 _Z4MC_kffifiP17curandStateXORWOWPf_param_5,
	.param .u64 .ptr .align 1 _Z4MC_kffifiP17curandStateXORWOWPf_param_6
)
{
	.reg .pred 	%p<25>;
	.reg .b16 	%rs<17>;
	.reg .b32 	%r<221>;
	.reg .b32 	%f<251>;
	.reg .b64 	%rd<28>;
	.reg .b64 	%fd<2>;

	ld.param.f32 	%f45, [_Z4MC_kffifiP17curandStateXORWOWPf_param_0];
	ld.param.f32 	%f43, [_Z4MC_kffifiP17curandStateXORWOWPf_param_1];
	ld.param.u32 	%r67, [_Z4MC_kffifiP17curandStateXORWOWPf_param_2];
	ld.param.u32 	%r68, [_Z4MC_kffifiP17curandStateXORWOWPf_param_4];
	ld.param.u64 	%rd3, [_Z4MC_kffifiP17curandStateXORWOWPf_param_5];
	cvta.to.global.u64 	%rd4, %rd3;
	mov.u32 	%r69, %ntid.x;
	mov.u32 	%r70, %ctaid.x;
	mov.u32 	%r71, %tid.x;
	mad.lo.s32 	%r1, %r69, %r70, %r71;
	mul.wide.s32 	%rd5, %r1, 48;
	add.s64 	%rd1, %rd4, %rd5;
	ld.global.v2.u32 	{%r184, %r203}, [%rd1];
	ld.global.v2.u32 	{%r204, %r205}, [%rd1+8];
	ld.global.v2.u32 	{%r206, %r207}, [%rd1+16];
	ld.global.v2.u32 	{%r8, %r9}, [%rd1+24];
	ld.global.f32 	%f1, [%rd1+32];
	ld.global.f64 	%fd1, [%rd1+40];
	mul.hi.s32 	%r72, %r1, 351843721;
	shr.u32 	%r73, %r72, 31;
	shr.s32 	%r74, %r72, 13;
	add.s32 	%r75, %r74, %r73;
	mul.wide.s32 	%rd6, %r75, 4;
	mov.u64 	%rd7, Kd;
	add.s64 	%rd8, %rd7, %rd6;
	ld.global.f32 	%f2, [%rd8];
	mul.lo.s32 	%r76, %r75, 100000;
	sub.s32 	%r77, %r1, %r76;
	mul.hi.s32 	%r78, %r77, 1759218605;
	shr.u32 	%r79, %r78, 31;
	shr.s32 	%r80, %r78, 12;
	add.s32 	%r81, %r80, %r79;
	mul.wide.s32 	%rd9, %r81, 4;
	mov.u64 	%rd10, Y0d;
	add.s64 	%rd11, %rd10, %rd9;
	ld.global.f32 	%f3, [%rd11];
	mul.hi.s32 	%r82, %r1, 1759218605;
	shr.u32 	%r83, %r82, 31;
	shr.u32 	%r84, %r82, 12;
	add.s32 	%r85, %r84, %r83;
	mul.lo.s32 	%r86, %r85, 10000;
	sub.s32 	%r87, %r1, %r86;
	cvt.u16.u32 	%rs1, %r87;
	mul.hi.s16 	%rs2, %rs1, -31981;
	add.s16 	%rs3, %rs2, %rs1;
	shr.u16 	%rs4, %rs3, 15;
	shr.s16 	%rs5, %rs3, 9;
	add.s16 	%rs6, %rs5, %rs4;
	cvt.s32.s16 	%r88, %rs6;
	mul.wide.s32 	%rd12, %r88, 4;
	mov.u64 	%rd13, md;
	add.s64 	%rd14, %rd13, %rd12;
	ld.global.f32 	%f46, [%rd14];
	mul.hi.s32 	%r89, %r1, 274877907;
	shr.u32 	%r90, %r89, 31;
	shr.u32 	%r91, %r89, 6;
	add.s32 	%r92, %r91, %r90;
	mul.lo.s32 	%r93, %r92, 1000;
	sub.s32 	%r94, %r1, %r93;
	cvt.u16.u32 	%rs7, %r94;
	mul.hi.s16 	%rs8, %rs7, 5243;
	shr.u16 	%rs9, %rs8, 15;
	shr.s16 	%rs10, %rs8, 3;
	add.s16 	%rs11, %rs10, %rs9;
	cvt.s32.s16 	%r95, %rs11;
	mul.wide.s32 	%rd15, %r95, 4;
	mov.u64 	%rd16, rhod;
	add.s64 	%rd17, %rd16, %rd15;
	ld.global.f32 	%f4, [%rd17];
	mul.hi.s32 	%r96, %r1, 1374389535;
	shr.u32 	%r97, %r96, 31;
	shr.u32 	%r98, %r96, 5;
	add.s32 	%r99, %r98, %r97;
	mul.lo.s32 	%r100, %r99, 100;
	sub.s32 	%r101, %r1, %r100;
	cvt.u16.u32 	%rs12, %r101;
	mul.lo.s16 	%rs13, %rs12, 103;
	shr.u16 	%rs14, %rs13, 15;
	shr.s16 	%rs15, %rs13, 10;
	add.s16 	%rs16, %rs15, %rs14;
	cvt.s32.s16 	%r102, %rs16;
	mul.wide.s32 	%rd18, %r102, 4;
	mov.u64 	%rd19, alphad;
	add.s64 	%rd20, %rd19, %rd18;
	ld.global.f32 	%f47, [%rd20];
	mul.hi.s32 	%r103, %r1, 1717986919;
	shr.u32 	%r104, %r103, 31;
	shr.s32 	%r105, %r103, 2;
	add.s32 	%r106, %r105, %r104;
	mul.lo.s32 	%r107, %r106, 10;
	sub.s32 	%r108, %r1, %r107;
	mul.wide.s32 	%rd21, %r108, 4;
	mov.u64 	%rd22, nu2d;
	add.s64 	%rd23, %rd22, %rd21;
	ld.global.f32 	%f48, [%rd23];
	add.f32 	%f49, %f47, %f47;
	mul.f32 	%f50, %f49, %f48;
	sqrt.rn.f32 	%f51, %f50;
	fma.rn.f32 	%f52, %f46, 0f3BBB989D, 0f3F000000;
	cvt.sat.f32.f32 	%f53, %f52;
	mov.f32 	%f54, 0f4B400001;
	mov.f32 	%f55, 0f437C0000;
	fma.rm.f32 	%f56, %f53, %f55, %f54;
	add.f32 	%f57, %f56, 0fCB40007F;
	neg.f32 	%f58, %f57;
	fma.rn.f32 	%f59, %f46, 0f3FB8AA3B, %f58;
	fma.rn.f32 	%f60, %f46, 0f32A57060, %f59;
	mov.b32 	%r109, %f56;
	shl.b32 	%r110, %r109, 23;
	mov.b32 	%f61, %r110;
	ex2.approx.ftz.f32 	%f62, %f60;
	mul.f32 	%f63, %f62, %f61;
	mov.f32 	%f64, 0f3F800000;
	sub.f32 	%f65, %f64, %f63;
	mul.f32 	%f66, %f51, %f65;
	mul.f32 	%f67, %f45, %f47;
	sub.f32 	%f5, %f64, %f67;
	mul.f32 	%f6, %f46, %f67;
	mul.f32 	%f7, %f43, %f66;
	setp.lt.s32 	%p1, %r68, 1;
	mov.f32 	%f249, 0f00000000;
	mov.u32 	%r220, %r184;
	mov.f32 	%f250, %f249;
	@%p1 bra 	$L__BB1_18;
	setp.lt.s32 	%p2, %r67, 1;
	@%p2 bra 	$L__BB1_12;
	mul.f32 	%f8, %f4, %f7;
	mul.f32 	%f82, %f4, %f4;
	mov.f32 	%f83, 0f3F800000;
	sub.f32 	%f84, %f83, %f82;
	sqrt.rn.f32 	%f85, %f84;
	mul.f32 	%f9, %f85, %f7;
	mul.lo.s32 	%r10, %r67, 724874;
	mad.lo.s32 	%r220, %r10, %r68, %r184;
	and.b32  	%r114, %r67, 2147483646;
	neg.s32 	%r12, %r114;
	mov.f32 	%f250, 0f00000000;
	mov.b32 	%r183, 0;
	mov.f32 	%f249, %f250;
$L__BB1_3:
	setp.eq.s32 	%p9, %r67, 1;
	mov.f32 	%f240, 0f3F800000;
	mov.f32 	%f233, %f3;
	mov.u32 	%r202, %r184;
	@%p9 bra 	$L__BB1_7;
	add.s32 	%r191, %r184, 724874;
	mov.f32 	%f240, 0f3F800000;
	mov.u32 	%r190, %r12;
	mov.f32 	%f233, %f3;
$L__BB1_5:
	mov.u32 	%r27, %r207;
	shr.u32 	%r116, %r203, 2;
	xor.b32  	%r117, %r116, %r203;
	shl.b32 	%r118, %r27, 4;
	shl.b32 	%r119, %r117, 1;
	xor.b32  	%r120, %r118, %r119;
	xor.b32  	%r121, %r120, %r27;
	xor.b32  	%r28, %r121, %r117;
	add.s32 	%r122, %r191, %r28;
	add.s32 	%r123, %r122, -362437;
	shr.u32 	%r124, %r204, 2;
	xor.b32  	%r125, %r124, %r204;
	shl.b32 	%r126, %r28, 4;
	shl.b32 	%r127, %r125, 1;
	xor.b32  	%r128, %r127, %r126;
	xor.b32  	%r129, %r128, %r125;
	xor.b32  	%r29, %r129, %r28;
	add.s32 	%r130, %r191, %r29;
	cvt.rn.f32.u32 	%f89, %r123;
	fma.rn.f32 	%f90, %f89, 0f2F800000, 0f2F000000;
	cvt.rn.f32.u32 	%f91, %r130;
	fma.rn.f32 	%f92, %f91, 0f30C90FDB, 0f30490FDB;
	setp.lt.f32 	%p10, %f90, 0f00800000;
	mul.f32 	%f93, %f90, 0f4B000000;
	selp.f32 	%f94, %f93, %f90, %p10;
	selp.f32 	%f95, 0fC1B80000, 0f00000000, %p10;
	mov.b32 	%r131, %f94;
	add.s32 	%r132, %r131, -1059760811;
	and.b32  	%r133, %r132, -8388608;
	sub.s32 	%r134, %r131, %r133;
	mov.b32 	%f96, %r134;
	cvt.rn.f32.s32 	%f97, %r133;
	fma.rn.f32 	%f98, %f97, 0f34000000, %f95;
	add.f32 	%f99, %f96, 0fBF800000;
	fma.rn.f32 	%f100, %f99, 0fBE055027, 0f3E1039F6;
	fma.rn.f32 	%f101, %f100, %f99, 0fBDF8CDCC;
	fma.rn.f32 	%f102, %f101, %f99, 0f3E0F2955;
	fma.rn.f32 	%f103, %f102, %f99, 0fBE2AD8B9;
	fma.rn.f32 	%f104, %f103, %f99, 0f3E4CED0B;
	fma.rn.f32 	%f105, %f104, %f99, 0fBE7FFF22;
	fma.rn.f32 	%f106, %f105, %f99, 0f3EAAAA78;
	fma.rn.f32 	%f107, %f106, %f99, 0fBF000000;
	mul.f32 	%f108, %f99, %f107;
	fma.rn.f32 	%f109, %f108, %f99, %f99;
	fma.rn.f32 	%f110, %f98, 0f3F317218, %f109;
	setp.gt.u32 	%p11, %r131, 2139095039;
	fma.rn.f32 	%f111, %f94, 0f7F800000, 0f7F800000;
	selp.f32 	%f112, %f111, %f110, %p11;
	setp.eq.f32 	%p12, %f94, 0f00000000;
	mul.f32 	%f113, %f112, 0fC0000000;
	selp.f32 	%f114, 0f7F800000, %f113, %p12;
	sqrt.rn.f32 	%f115, %f114;
	sin.approx.f32 	%f116, %f92;
	cos.approx.f32 	%f117, %f92;
	mul.f32 	%f118, %f115, %f116;
	mul.f32 	%f119, %f115, %f117;
	fma.rn.f32 	%f120, %f233, 0f3BBB989D, 0f3F000000;
	cvt.sat.f32.f32 	%f121, %f120;
	mov.f32 	%f122, 0f4B400001;
	mov.f32 	%f123, 0f437C0000;
	fma.rm.f32 	%f124, %f121, %f123, %f122;
	add.f32 	%f125, %f124, 0fCB40007F;
	neg.f32 	%f126, %f125;
	fma.rn.f32 	%f127, %f233, 0f3FB8AA3B, %f126;
	fma.rn.f32 	%f128, %f233, 0f32A57060, %f127;
	mov.b32 	%r135, %f124;
	shl.b32 	%r136, %r135, 23;
	mov.b32 	%f129, %r136;
	ex2.approx.ftz.f32 	%f130, %f128;
	mul.f32 	%f131, %f130, %f129;
	mul.f32 	%f132, %f43, %f131;
	fma.rn.f32 	%f133, %f118, %f132, 0f3F800000;
	mul.f32 	%f134, %f240, %f133;
	fma.rn.f32 	%f135, %f5, %f233, %f6;
	fma.rn.f32 	%f136, %f8, %f118, %f135;
	fma.rn.f32 	%f137, %f9, %f119, %f136;
	shr.u32 	%r137, %r205, 2;
	xor.b32  	%r138, %r137, %r205;
	shl.b32 	%r139, %r29, 4;
	shl.b32 	%r140, %r138, 1;
	xor.b32  	%r141, %r139, %r140;
	xor.b32  	%r142, %r141, %r29;
	xor.b32  	%r30, %r142, %r138;
	add.s32 	%r143, %r191, %r30;
	add.s32 	%r144, %r143, 362437;
	shr.u32 	%r145, %r206, 2;
	xor.b32  	%r146, %r145, %r206;
	shl.b32 	%r147, %r30, 4;
	shl.b32 	%r148, %r146, 1;
	xor.b32  	%r149, %r148, %r147;
	xor.b32  	%r150, %r149, %r146;
	xor.b32  	%r207, %r150, %r30;
	add.s32 	%r151, %r191, %r207;
	add.s32 	%r152, %r151, 724874;
	cvt.rn.f32.u32 	%f138, %r144;
	fma.rn.f32 	%f139, %f138, 0f2F800000, 0f2F000000;
	cvt.rn.f32.u32 	%f140, %r152;
	fma.rn.f32 	%f141, %f140, 0f30C90FDB, 0f30490FDB;
	setp.lt.f32 	%p13, %f139, 0f00800000;
	mul.f32 	%f142, %f139, 0f4B000000;
	selp.f32 	%f143, %f142, %f139, %p13;
	selp.f32 	%f144, 0fC1B80000, 0f00000000, %p13;
	mov.b32 	%r153, %f143;
	add.s32 	%r154, %r153, -1059760811;
	and.b32  	%r155, %r154, -8388608;
	sub.s32 	%r156, %r153, %r155;
	mov.b32 	%f145, %r156;
	cvt.rn.f32.s32 	%f146, %r155;
	fma.rn.f32 	%f147, %f146, 0f34000000, %f144;
	add.f32 	%f148, %f145, 0fBF800000;
	fma.rn.f32 	%f149, %f148, 0fBE055027, 0f3E1039F6;
	fma.rn.f32 	%f150, %f149, %f148, 0fBDF8CDCC;
	fma.rn.f32 	%f151, %f150, %f148, 0f3E0F2955;
	fma.rn.f32 	%f152, %f151, %f148, 0fBE2AD8B9;
	fma.rn.f32 	%f153, %f152, %f148, 0f3E4CED0B;
	fma.rn.f32 	%f154, %f153, %f148, 0fBE7FFF22;
	fma.rn.f32 	%f155, %f154, %f148, 0f3EAAAA78;
	fma.rn.f32 	%f156, %f155, %f148, 0fBF000000;
	mul.f32 	%f157, %f148, %f156;
	fma.rn.f32 	%f158, %f157, %f148, %f148;
	fma.rn.f32 	%f159, %f147, 0f3F317218, %f158;
	setp.gt.u32 	%p14, %r153, 2139095039;
	fma.rn.f32 	%f160, %f143, 0f7F800000, 0f7F800000;
	selp.f32 	%f161, %f160, %f159, %p14;
	setp.eq.f32 	%p15, %f143, 0f00000000;
	mul.f32 	%f162, %f161, 0fC0000000;
	selp.f32 	%f163, 0f7F800000, %f162, %p15;
	sqrt.rn.f32 	%f164, %f163;
	sin.approx.f32 	%f165, %f141;
	cos.approx.f32 	%f166, %f141;
	mul.f32 	%f167, %f164, %f165;
	mul.f32 	%f168, %f164, %f166;
	fma.rn.f32 	%f169, %f137, 0f3BBB989D, 0f3F000000;
	cvt.sat.f32.f32 	%f170, %f169;
	fma.rm.f32 	%f171, %f170, %f123, %f122;
	add.f32 	%f172, %f171, 0fCB40007F;
	neg.f32 	%f173, %f172;
	fma.rn.f32 	%f174, %f137, 0f3FB8AA3B, %f173;
	fma.rn.f32 	%f175, %f137, 0f32A57060, %f174;
	mov.b32 	%r157, %f171;
	shl.b32 	%r158, %r157, 23;
	mov.b32 	%f176, %r158;
	ex2.approx.ftz.f32 	%f177, %f175;
	mul.f32 	%f178, %f177, %f176;
	mul.f32 	%f179, %f43, %f178;
	fma.rn.f32 	%f180, %f167, %f179, 0f3F800000;
	mul.f32 	%f240, %f134, %f180;
	fma.rn.f32 	%f181, %f5, %f137, %f6;
	fma.rn.f32 	%f182, %f8, %f167, %f181;
	fma.rn.f32 	%f233, %f9, %f168, %f182;
	add.s32 	%r191, %r191, 1449748;
	add.s32 	%r190, %r190, 2;
	setp.eq.s32 	%p16, %r190, 0;
	mov.u32 	%r204, %r28;
	mov.u32 	%r205, %r29;
	mov.u32 	%r206, %r30;
	mov.u32 	%r203, %r27;
	@%p16 bra 	$L__BB1_6;
	bra.uni 	$L__BB1_5;
$L__BB1_6:
	add.s32 	%r202, %r191, -724874;
	mov.u32 	%r203, %r27;
	mov.u32 	%r204, %r28;
	mov.u32 	%r205, %r29;
	mov.u32 	%r206, %r30;
$L__BB1_7:
	and.b32  	%r159, %r67, 1;
	setp.eq.b32 	%p17, %r159, 1;
	not.pred 	%p18, %p17;
	@%p18 bra 	$L__BB1_9;
	shr.u32 	%r160, %r203, 2;
	xor.b32  	%r161, %r160, %r203;
	shl.b32 	%r162, %r207, 4;
	shl.b32 	%r163, %r161, 1;
	xor.b32  	%r164, %r162, %r163;
	xor.b32  	%r165, %r164, %r207;
	xor.b32  	%r48, %r165, %r161;
	add.s32 	%r166, %r202, %r48;
	add.s32 	%r167, %r166, 362437;
	shr.u32 	%r168, %r204, 2;
	xor.b32  	%r169, %r168, %r204;
	shl.b32 	%r170, %r48, 4;
	shl.b32 	%r171, %r169, 1;
	xor.b32  	%r172, %r171, %r170;
	xor.b32  	%r173, %r172, %r169;
	xor.b32  	%r49, %r173, %r48;
	add.s32 	%r174, %r202, %r49;
	add.s32 	%r175, %r174, 724874;
	cvt.rn.f32.u32 	%f183, %r167;
	fma.rn.f32 	%f184, %f183, 0f2F800000, 0f2F000000;
	cvt.rn.f32.u32 	%f185, %r175;
	fma.rn.f32 	%f186, %f185, 0f30C90FDB, 0f30490FDB;
	setp.lt.f32 	%p19, %f184, 0f00800000;
	mul.f32 	%f187, %f184, 0f4B000000;
	selp.f32 	%f188, %f187, %f184, %p19;
	selp.f32 	%f189, 0fC1B80000, 0f00000000, %p19;
	mov.b32 	%r176, %f188;
	add.s32 	%r177, %r176, -1059760811;
	and.b32  	%r178, %r177, -8388608;
	sub.s32 	%r179, %r176, %r178;
	mov.b32 	%f190, %r179;
	cvt.rn.f32.s32 	%f191, %r178;
	fma.rn.f32 	%f192, %f191, 0f34000000, %f189;
	add.f32 	%f193, %f190, 0fBF800000;
	fma.rn.f32 	%f194, %f193, 0fBE055027, 0f3E1039F6;
	fma.rn.f32 	%f195, %f194, %f193, 0fBDF8CDCC;
	fma.rn.f32 	%f196, %f195, %f193, 0f3E0F2955;
	fma.rn.f32 	%f197, %f196, %f193, 0fBE2AD8B9;
	fma.rn.f32 	%f198, %f197, %f193, 0f3E4CED0B;
	fma.rn.f32 	%f199, %f198, %f193, 0fBE7FFF22;
	fma.rn.f32 	%f200, %f199, %f193, 0f3EAAAA78;
	fma.rn.f32 	%f201, %f200, %f193, 0fBF000000;
	mul.f32 	%f202, %f193, %f201;
	fma.rn.f32 	%f203, %f202, %f193, %f193;
	fma.rn.f32 	%f204, %f192, 0f3F317218, %f203;
	setp.gt.u32 	%p20, %r176, 2139095039;
	fma.rn.f32 	%f205, %f188, 0f7F800000, 0f7F800000;
	selp.f32 	%f206, %f205, %f204, %p20;
	setp.eq.f32 	%p21, %f188, 0f00000000;
	mul.f32 	%f207, %f206, 0fC0000000;
	selp.f32 	%f208, 0f7F800000, %f207, %p21;
	sqrt.rn.f32 	%f209, %f208;
	sin.approx.f32 	%f210, %f186;
	mul.f32 	%f211, %f209, %f210;
	fma.rn.f32 	%f212, %f233, 0f3BBB989D, 0f3F000000;
	cvt.sat.f32.f32 	%f213, %f212;
	mov.f32 	%f214, 0f4B400001;
	mov.f32 	%f215, 0f437C0000;
	fma.rm.f32 	%f216, %f213, %f215, %f214;
	add.f32 	%f217, %f216, 0fCB40007F;
	neg.f32 	%f218, %f217;
	fma.rn.f32 	%f219, %f233, 0f3FB8AA3B, %f218;
	fma.rn.f32 	%f220, %f233, 0f32A57060, %f219;
	mov.b32 	%r180, %f216;
	shl.b32 	%r181, %r180, 23;
	mov.b32 	%f221, %r181;
	ex2.approx.ftz.f32 	%f222, %f220;
	mul.f32 	%f223, %f222, %f221;
	mul.f32 	%f224, %f43, %f223;
	fma.rn.f32 	%f225, %f211, %f224, 0f3F800000;
	mul.f32 	%f240, %f240, %f225;
	mov.u32 	%r203, %r205;
	mov.u32 	%r204, %r206;
	mov.u32 	%r205, %r207;
	mov.u32 	%r206, %r48;
	mov.u32 	%r207, %r49;
$L__BB1_9:
	setp.lt.f32 	%p22, %f240, 0f41400000;
	@%p22 bra 	$L__BB1_10;
	bra.uni 	$L__BB1_11;
$L__BB1_10:
	setp.gt.f32 	%p23, %f240, %f2;
	sub.f32 	%f226, %f240, %f2;
	selp.f32 	%f227, %f226, 0f00000000, %p23;
	add.f32 	%f249, %f249, %f227;
	fma.rn.f32 	%f250, %f227, %f227, %f250;
$L__BB1_11:
	add.s32 	%r183, %r183, 1;
	setp.eq.s32 	%p24, %r183, %r68;
	add.s32 	%r184, %r10, %r184;
	@%p24 bra 	$L__BB1_18;
	bra.uni 	$L__BB1_3;
$L__BB1_12:
	and.b32  	%r55, %r68, 3;
	setp.lt.u32 	%p3, %r68, 4;
	mov.f32 	%f250, 0f00000000;
	mov.f32 	%f249, %f250;
	@%p3 bra 	$L__BB1_15;
	and.b32  	%r56, %r68, 2147483644;
	setp.lt.f32 	%p4, %f2, 0f3F800000;
	mov.f32 	%f71, 0f3F800000;
	sub.f32 	%f72, %f71, %f2;
	selp.f32 	%f25, %f72, 0f00000000, %p4;
	mul.f32 	%f26, %f25, %f25;
	mov.b32 	%r213, 0;
	mov.f32 	%f250, 0f00000000;
$L__BB1_14:
	add.f32 	%f73, %f249, %f25;
	add.f32 	%f74, %f250, %f26;
	add.f32 	%f75, %f73, %f25;
	add.f32 	%f76, %f74, %f26;
	add.f32 	%f77, %f75, %f25;
	add.f32 	%f78, %f76, %f26;
	add.f32 	%f249, %f77, %f25;
	add.f32 	%f250, %f78, %f26;
	add.s32 	%r213, %r213, 4;
	setp.ne.s32 	%p5, %r213, %r56;
	@%p5 bra 	$L__BB1_14;
$L__BB1_15:
	setp.eq.s32 	%p6, %r55, 0;
	mov.u32 	%r220, %r184;
	@%p6 bra 	$L__BB1_18;
	setp.lt.f32 	%p7, %f2, 0f3F800000;
	mov.f32 	%f79, 0f3F800000;
	sub.f32 	%f80, %f79, %f2;
	selp.f32 	%f35, %f80, 0f00000000, %p7;
	mul.f32 	%f36, %f35, %f35;
	mov.b32 	%r214, 0;
$L__BB1_17:
	.pragma "nounroll";
	add.f32 	%f249, %f249, %f35;
	add.f32 	%f250, %f250, %f36;
	add.s32 	%r214, %r214, 1;
	setp.ne.s32 	%p8, %r214, %r55;
	mov.u32 	%r220, %r184;
	@%p8 bra 	$L__BB1_17;
$L__BB1_18:
	ld.param.u64 	%rd27, [_Z4MC_kffifiP17curandStateXORWOWPf_param_6];
	cvta.to.global.u64 	%rd24, %rd27;
	cvt.rn.f32.s32 	%f228, %r68;
	div.rn.f32 	%f229, %f249, %f228;
	shl.b32 	%r182, %r1, 1;
	mul.wide.s32 	%rd25, %r182, 4;
	add.s64 	%rd26, %rd24, %rd25;
	st.global.f32 	[%rd26], %f229;
	div.rn.f32 	%f230, %f250, %f228;
	st.global.f32 	[%rd26+4], %f230;
	st.global.v2.u32 	[%rd1], {%r220, %r203};
	st.global.v2.u32 	[%rd1+8], {%r204, %r205};
	st.global.v2.u32 	[%rd1+16], {%r206, %r207};
	st.global.v2.u32 	[%rd1+24], {%r8, %r9};
	st.global.f32 	[%rd1+32], %f1;
	st.global.f64 	[%rd1+40], %fd1;
	ret;

}


// ===== COMPILED SASS (sm_100) =====

	.target	sm_100

	.elftype	@"ET_EXEC"


//--------------------- .note.nv.tkinfo           --------------------------
	.section	.note.nv.tkinfo,"",@"SHT_NOTE"
	.sectionflags	@"SHF_NOTE_NV_TKINFO"
	.tkinfo
        /*0018*/ 	.word	0x00000002
        /*0030*/ 	.string	""
        /*0030*/ 	.string	"ptxas"
        /*0030*/ 	.string	"Cuda compilation tools, release 13.0, V13.0.88"
        /*0030*/ 	.string	"Build cuda_13.0.r13.0/compiler.36424714_0"
        /*0030*/ 	.string	"-arch sm_100 -m 64 "



//--------------------- .note.nv.cuinfo           --------------------------
	.section	.note.nv.cuinfo,"",@"SHT_NOTE"
	.sectionflags	@"SHF_NOTE_NV_CUINFO"
        /*0018*/ 	.short	0x0002
        /*001a*/ 	.short	0x0064
        /*001c*/ 	.short	0x0082
	.zero		2


//--------------------- .nv.info                  --------------------------
	.section	.nv.info,"",@"SHT_CUDA_INFO"
	.align	4


	//----- nvinfo : EIATTR_REGCOUNT
	.align		4
        /*0000*/ 	.byte	0x04, 0x2f
        /*0002*/ 	.short	(.L_16 - .L_15)
	.align		4
.L_15:
        /*0004*/ 	.word	index@(_Z19init_curand_state_kP17curandStateXORWOW)
        /*0008*/ 	.word	0x0000001f


	//----- nvinfo : EIATTR_FRAME_SIZE
	.align		4
.L_16:
        /*000c*/ 	.byte	0x04, 0x11
        /*000e*/ 	.short	(.L_18 - .L_17)
	.align		4
.L_17:
        /*0010*/ 	.word	index@(_Z19init_curand_state_kP17curandStateXORWOW)
        /*0014*/ 	.word	0x00000000


	//----- nvinfo : EIATTR_REGCOUNT
	.align		4
.L_18:
        /*0018*/ 	.byte	0x04, 0x2f
        /*001a*/ 	.short	(.L_20 - .L_19)
	.align		4
.L_19:
        /*001c*/ 	.word	index@(_Z4MC_kffifiP17curandStateXORWOWPf)
        /*0020*/ 	.word	0x00000028


	//----- nvinfo : EIATTR_FRAME_SIZE
	.align		4
.L_20:
        /*0024*/ 	.byte	0x04, 0x11
        /*0026*/ 	.short	(.L_22 - .L_21)
	.align		4
.L_21:
        /*0028*/ 	.word	index@($__internal_1_$__cuda_sm3x_div_rn_noftz_f32_slowpath)
        /*002c*/ 	.word	0x00000000


	//----- nvinfo : EIATTR_FRAME_SIZE
	.align		4
.L_22:
        /*0030*/ 	.byte	0x04, 0x11
        /*0032*/ 	.short	(.L_24 - .L_23)
	.align		4
.L_23:
        /*0034*/ 	.word	index@($__internal_0_$__cuda_sm20_sqrt_rn_f32_slowpath)
        /*0038*/ 	.word	0x00000000


	//----- nvinfo : EIATTR_FRAME_SIZE
	.align		4
.L_24:
        /*003c*/ 	.byte	0x04, 0x11
        /*003e*/ 	.short	(.L_26 - .L_25)
	.align		4
.L_25:
        /*0040*/ 	.word	index@(_Z4MC_kffifiP17curandStateXORWOWPf)
        /*0044*/ 	.word	0x00000000


	//----- nvinfo : EIATTR_MIN_STACK_SIZE
	.align		4
.L_26:
        /*0048*/ 	.byte	0x04, 0x12
        /*004a*/ 	.short	(.L_28 - .L_27)
	.align		4
.L_27:
        /*004c*/ 	.word	index@(_Z4MC_kffifiP17curandStateXORWOWPf)
        /*0050*/ 	.word	0x00000000


	//----- nvinfo : EIATTR_MIN_STACK_SIZE
	.align		4
.L_28:
        /*0054*/ 	.byte	0x04, 0x12
        /*0056*/ 	.short	(.L_30 - .L_29)
	.align		4
.L_29:
        /*0058*/ 	.word	index@(_Z19init_curand_state_kP17curandStateXORWOW)
        /*005c*/ 	.word	0x00000000
.L_30:


//--------------------- .nv.compat                --------------------------
	.section	.nv.compat,"",@"SHT_CUDA_COMPAT_INFO"
	.align	4
        /*0000*/ 	.byte	0x02, 0x09, 0x00, 0x00, 0x02, 0x02, 0x01, 0x00, 0x02, 0x05, 0x05, 0x00, 0x03, 0x07, 0x01, 0x01
        /*0010*/ 	.byte	0x02, 0x03, 0x00, 0x00, 0x02, 0x06, 0x01, 0x00, 0x04, 0x0b, 0x08, 0x00, 0x01, 0x00, 0x00, 0x00
        /*0020*/ 	.byte	0x00, 0x00, 0x00, 0x00


//--------------------- .nv.info._Z4MC_kffifiP17curandStateXORWOWPf --------------------------
	.section	.nv.info._Z4MC_kffifiP17curandStateXORWOWPf,"",@"SHT_CUDA_INFO"
	.sectionflags	@""
	.align	4


	//----- nvinfo : EIATTR_CUDA_API_VERSION
	.align		4
        /*0000*/ 	.byte	0x04, 0x37
        /*0002*/ 	.short	(.L_32 - .L_31)
.L_31:
        /*0004*/ 	.word	0x00000082


	//----- nvinfo : EIATTR_KPARAM_INFO
	.align		4
.L_32:
        /*0008*/ 	.byte	0x04, 0x17
        /*000a*/ 	.short	(.L_34 - .L_33)
.L_33:
        /*000c*/ 	.word	0x00000000
        /*0010*/ 	.short	0x0006
        /*0012*/ 	.short	0x0020
        /*0014*/ 	.byte	0x00, 0xf5, 0x21, 0x00


	//----- nvinfo : EIATTR_KPARAM_INFO
	.align		4
.L_34:
        /*0018*/ 	.byte	0x04, 0x17
        /*001a*/ 	.short	(.L_36 - .L_35)
.L_35:
        /*001c*/ 	.word	0x00000000
        /*0020*/ 	.short	0x0005
        /*0022*/ 	.short	0x0018
        /*0024*/ 	.byte	0x00, 0xf5, 0x21, 0x00


	//----- nvinfo : EIATTR_KPARAM_INFO
	.align		4
.L_36:
        /*0028*/ 	.byte	0x04, 0x17
        /*002a*/ 	.short	(.L_38 - .L_37)
.L_37:
        /*002c*/ 	.word	0x00000000
        /*0030*/ 	.short	0x0004
        /*0032*/ 	.short	0x0010
        /*0034*/ 	.byte	0x00, 0xf0, 0x11, 0x00


	//----- nvinfo : EIATTR_KPARAM_INFO
	.align		4
.L_38:
        /*0038*/ 	.byte	0x04, 0x17
        /*003a*/ 	.short	(.L_40 - .L_39)
.L_39:
        /*003c*/ 	.word	0x00000000
        /*0040*/ 	.short	0x0003
        /*0042*/ 	.short	0x000c
        /*0044*/ 	.byte	0x00, 0xf0, 0x11, 0x00


	//----- nvinfo : EIATTR_KPARAM_INFO
	.align		4
.L_40:
        /*0048*/ 	.byte	0x04, 0x17
        /*004a*/ 	.short	(.L_42 - .L_41)
.L_41:
        /*004c*/ 	.word	0x00000000
        /*0050*/ 	.short	0x0002
        /*0052*/ 	.short	0x0008
        /*0054*/ 	.byte	0x00, 0xf0, 0x11, 0x00


	//----- nvinfo : EIATTR_KPARAM_INFO
	.align		4
.L_42:
        /*0058*/ 	.byte	0x04, 0x17
        /*005a*/ 	.short	(.L_44 - .L_43)
.L_43:
        /*005c*/ 	.word	0x00000000
        /*0060*/ 	.short	0x0001
        /*0062*/ 	.short	0x0004
        /*0064*/ 	.byte	0x00, 0xf0, 0x11, 0x00


	//----- nvinfo : EIATTR_KPARAM_INFO
	.align		4
.L_44:
        /*0068*/ 	.byte	0x04, 0x17
        /*006a*/ 	.short	(.L_46 - .L_45)
.L_45:
        /*006c*/ 	.word	0x00000000
        /*0070*/ 	.short	0x0000
        /*0072*/ 	.short	0x0000
        /*0074*/ 	.byte	0x00, 0xf0, 0x11, 0x00


	//----- nvinfo : EIATTR_SPARSE_MMA_MASK
	.align		4
.L_46:
        /*0078*/ 	.byte	0x03, 0x50
        /*007a*/ 	.short	0x0000


	//----- nvinfo : EIATTR_MAXREG_COUNT
	.align		4
        /*007c*/ 	.byte	0x03, 0x1b
        /*007e*/ 	.short	0x00ff


	//----- nvinfo : EIATTR_MERCURY_ISA_VERSION
	.align		4
        /*0080*/ 	.byte	0x03, 0x5f
        /*0082*/ 	.short	0x0101


	//----- nvinfo : EIATTR_VRC_CTA_INIT_COUNT
	.align		4
        /*0084*/ 	.byte	0x02, 0x4a
	.zero		1
	.zero		1


	//----- nvinfo : EIATTR_EXIT_INSTR_OFFSETS
	.align		4
        /*0088*/ 	.byte	0x04, 0x1c
        /*008a*/ 	.short	(.L_48 - .L_47)


	//   ....[0]....
.L_47:
        /*008c*/ 	.word	0x00002420


	//----- nvinfo : EIATTR_CRS_STACK_SIZE
	.align		4
.L_48:
        /*0090*/ 	.byte	0x04, 0x1e
        /*0092*/ 	.short	(.L_50 - .L_49)
.L_49:
        /*0094*/ 	.word	0x00000000


	//----- nvinfo : EIATTR_CBANK_PARAM_SIZE
	.align		4
.L_50:
        /*0098*/ 	.byte	0x03, 0x19
        /*009a*/ 	.short	0x0028


	//----- nvinfo : EIATTR_PARAM_CBANK
	.align		4
        /*009c*/ 	.byte	0x04, 0x0a
        /*009e*/ 	.short	(.L_52 - .L_51)
	.align		4
.L_51:
        /*00a0*/ 	.word	index@(.nv.constant0._Z4MC_kffifiP17curandStateXORWOWPf)
        /*00a4*/ 	.short	0x0380
        /*00a6*/ 	.short	0x0028


	//----- nvinfo : EIATTR_SW_WAR
	.align		4
.L_52:
        /*00a8*/ 	.byte	0x04, 0x36
        /*00aa*/ 	.short	(.L_54 - .L_53)
.L_53:
        /*00ac*/ 	.word	0x00000008
.L_54:


//--------------------- .nv.info._Z19init_curand_state_kP17curandStateXORWOW --------------------------
	.section	.nv.info._Z19init_curand_state_kP17curandStateXORWOW,"",@"SHT_CUDA_INFO"
	.sectionflags	@""
	.align	4


	//----- nvinfo : EIATTR_CUDA_API_VERSION
	.align		4
        /*0000*/ 	.byte	0x04, 0x37
        /*0002*/ 	.short	(.L_56 - .L_55)
.L_55:
        /*0004*/ 	.word	0x00000082


	//----- nvinfo : EIATTR_KPARAM_INFO
	.align		4
.L_56:
        /*0008*/ 	.byte	0x04, 0x17
        /*000a*/ 	.short	(.L_58 - .L_57)
.L_57:
        /*000c*/ 	.word	0x00000000
        /*0010*/ 	.short	0x0000
        /*0012*/ 	.short	0x0000
        /*0014*/ 	.byte	0x00, 0xf5, 0x21, 0x00


	//----- nvinfo : EIATTR_SPARSE_MMA_MASK
	.align		4
.L_58:
        /*0018*/ 	.byte	0x03, 0x50
        /*001a*/ 	.short	0x0000


	//----- nvinfo : EIATTR_MAXREG_COUNT
	.align		4
        /*001c*/ 	.byte	0x03, 0x1b
        /*001e*/ 	.short	0x00ff


	//----- nvinfo : EIATTR_MERCURY_ISA_VERSION
	.align		4
        /*0020*/ 	.byte	0x03, 0x5f
        /*0022*/ 	.short	0x0101


	//----- nvinfo : EIATTR_VRC_CTA_INIT_COUNT
	.align		4
        /*0024*/ 	.byte	0x02, 0x4a
	.zero		1
	.zero		1


	//----- nvinfo : EIATTR_EXIT_INSTR_OFFSETS
	.align		4
        /*0028*/ 	.byte	0x04, 0x1c
        /*002a*/ 	.short	(.L_60 - .L_59)


	//   ....[0]....
.L_59:
        /*002c*/ 	.word	0x00000ef0


	//----- nvinfo : EIATTR_CRS_STACK_SIZE
	.align		4
.L_60:
        /*0030*/ 	.byte	0x04, 0x1e
        /*0032*/ 	.short	(.L_62 - .L_61)
.L_61:
        /*0034*/ 	.word	0x00000000


	//----- nvinfo : EIATTR_CBANK_PARAM_SIZE
	.align		4
.L_62:
        /*0038*/ 	.byte	0x03, 0x19
        /*003a*/ 	.short	0x0008


	//----- nvinfo : EIATTR_PARAM_CBANK
	.align		4
        /*003c*/ 	.byte	0x04, 0x0a
        /*003e*/ 	.short	(.L_64 - .L_63)
	.align		4
.L_63:
        /*0040*/ 	.word	index@(.nv.constant0._Z19init_curand_state_kP17curandStateXORWOW)
        /*0044*/ 	.short	0x0380
        /*0046*/ 	.short	0x0008


	//----- nvinfo : EIATTR_SW_WAR
	.align		4
.L_64:
        /*0048*/ 	.byte	0x04, 0x36
        /*004a*/ 	.short	(.L_66 - .L_65)
.L_65:
        /*004c*/ 	.word	0x00000008
.L_66:


//--------------------- .nv.callgraph             --------------------------
	.section	.nv.callgraph,"",@"SHT_CUDA_CALLGRAPH"
	.align	4
	.sectionentsize	8
	.align		4
        /*0000*/ 	.word	0x00000000
	.align		4
        /*0004*/ 	.word	0xffffffff
	.align		4
        /*0008*/ 	.word	0x00000000
	.align		4
        /*000c*/ 	.word	0xfffffffe
	.align		4
        /*0010*/ 	.word	0x00000000
	.align		4
        /*0014*/ 	.word	0xfffffffd
	.align		4
        /*0018*/ 	.word	0x00000000
	.align		4
        /*001c*/ 	.word	0xfffffffc


//--------------------- .nv.constant4             --------------------------
	.section	.nv.constant4,"a",@progbits
	.align	8
	.align		8
.nv.constant4:
        /*0000*/ 	.dword	precalc_xorwow_matrix
	.align		8
        /*0008*/ 	.dword	precalc_xorwow_offset_matrix
	.align		8
        /*0010*/ 	.dword	mrg32k3aM1
	.align		8
        /*0018*/ 	.dword	mrg32k3aM2
	.align		8
        /*0020*/ 	.dword	mrg32k3aM1SubSeq
	.align		8
        /*0028*/ 	.dword	mrg32k3aM2SubSeq
	.align		8
        /*0030*/ 	.dword	mrg32k3aM1Seq
	.align		8
        /*0038*/ 	.dword	mrg32k3aM2Seq
	.align		8
        /*0040*/ 	.dword	Y0d
	.align		8
        /*0048*/ 	.dword	md
	.align		8
        /*0050*/ 	.dword	alphad
	.align		8
        /*0058*/ 	.dword	nu2d
	.align		8
        /*0060*/ 	.dword	rhod
	.align		8
        /*0068*/ 	.dword	Kd


//--------------------- .nv.constant3             --------------------------
	.section	.nv.constant3,"a",@progbits
	.align	8
.nv.constant3:
	.type		__cr_lgamma_table,@object
	.size		__cr_lgamma_table,(.L_8 - __cr_lgamma_table)
__cr_lgamma_table:
        /*0000*/ 	.byte	0x00, 0x00, 0x00, 0x00, 0x00, 0x00, 0x00, 0x00, 0x00, 0x00, 0x00, 0x00, 0x00, 0x00, 0x00, 0x00
        /*0010*/ 	.byte	0xef, 0x39, 0xfa, 0xfe, 0x42, 0x2e, 0xe6, 0x3f, 0x02, 0x20, 0x2a, 0xfa, 0x0b, 0xab, 0xfc, 0x3f
        /*0020*/ 	.byte	0xf9, 0x2c, 0x92, 0x7c, 0xa7, 0x6c, 0x09, 0x40, 0xc9, 0x79, 0x44, 0x3c, 0x64, 0x26, 0x13, 0x40
        /*0030*/ 	.byte	0xca, 0x01, 0xcf, 0x3a, 0x27, 0x51, 0x1a, 0x40, 0x30, 0xcc, 0x2d, 0xf3, 0xe1, 0x0c, 0x21, 0x40
        /*0040*/ 	.byte	0x0d, 0xb7, 0xfc, 0x82, 0x8e, 0x35, 0x25, 0x40
.L_8:


//--------------------- .text._Z4MC_kffifiP17curandStateXORWOWPf --------------------------
	.section	.text._Z4MC_kffifiP17curandStateXORWOWPf,"ax",@progbits
	.align	128
        .global         _Z4MC_kffifiP17curandStateXORWOWPf
        .type           _Z4MC_kffifiP17curandStateXORWOWPf,@function
        .size           _Z4MC_kffifiP17curandStateXORWOWPf,(.L_x_57 - _Z4MC_kffifiP17curandStateXORWOWPf)
        .other          _Z4MC_kffifiP17curandStateXORWOWPf,@"STO_CUDA_ENTRY STV_DEFAULT"
_Z4MC_kffifiP17curandStateXORWOWPf:
.text._Z4MC_kffifiP17curandStateXORWOWPf:
[----:B------:R-:W-:Y:S01]  /*0000*/  LDC R1, c[0x0][0x37c] ;  /* 0x0000df00ff017b82 */ /* 0x000fe20000000800 */
[----:B------:R-:W0:Y:S01]  /*0010*/  S2R R3, SR_CTAID.X ;  /* 0x0000000000037919 */ /* 0x000e220000002500 */
[----:B------:R-:W0:Y:S06]  /*0020*/  LDCU UR4, c[0x0][0x360] ;  /* 0x00006c00ff0477ac */ /* 0x000e2c0008000800 */
[----:B------:R-:W1:Y:S01]  /*0030*/  LDC.64 R6, c[0x4][0x50] ;  /* 0x01001400ff067b82 */ /* 0x000e620000000a00 */
[----:B------:R-:W0:Y:S01]  /*0040*/  S2R R0, SR_TID.X ;  /* 0x0000000000007919 */ /* 0x000e220000002100 */
[----:B------:R-:W2:Y:S06]  /*0050*/  LDCU.64 UR8, c[0x0][0x358] ;  /* 0x00006b00ff0877ac */ /* 0x000eac0008000a00 */
[----:B------:R-:W3:Y:S01]  /*0060*/  LDC.64 R24, c[0x0][0x398] ;  /* 0x0000e600ff187b82 */ /* 0x000ee20000000a00 */
[----:B0-----:R-:W-:-:S04]  /*0070*/  IMAD R3, R3, UR4, R0 ;  /* 0x0000000403037c24 */ /* 0x001fc8000f8e0200 */
[----:B------:R-:W-:-:S04]  /*0080*/  IMAD.HI R0, R3, 0x51eb851f, RZ ;  /* 0x51eb851f03007827 */ /* 0x000fc800078e02ff */
[----:B------:R-:W-:Y:S01]  /*0090*/  IMAD.HI R11, R3, 0x66666667, RZ ;  /* 0x66666667030b7827 */ /* 0x000fe200078e02ff */
[----:B------:R-:W-:-:S04]  /*00a0*/  SHF.R.U32.HI R5, RZ, 0x1f, R0 ;  /* 0x0000001fff057819 */ /* 0x000fc80000011600 */
[----:B------:R-:W-:-:S05]  /*00b0*/  LEA.HI R0, R0, R5, RZ, 0x1b ;  /* 0x0000000500007211 */ /* 0x000fca00078fd8ff */
[----:B------:R-:W-:-:S05]  /*00c0*/  IMAD R0, R0, -0x64, R3 ;  /* 0xffffff9c00007824 */ /* 0x000fca00078e0203 */
[----:B------:R-:W-:Y:S01]  /*00d0*/  PRMT R2, R0, 0x9910, RZ ;  /* 0x0000991000027816 */ /* 0x000fe200000000ff */
[----:B------:R-:W-:-:S04]  /*00e0*/  IMAD.HI R0, R3, 0x68db8bad, RZ ;  /* 0x68db8bad03007827 */ /* 0x000fc800078e02ff */
[----:B------:R-:W-:Y:S01]  /*00f0*/  IMAD R2, R2, 0x67, RZ ;  /* 0x0000006702027824 */ /* 0x000fe200078e02ff */
[----:B------:R-:W-:-:S04]  /*0100*/  SHF.R.U32.HI R5, RZ, 0x1f, R0 ;  /* 0x0000001fff057819 */ /* 0x000fc80000011600 */
[C---:B------:R-:W-:Y:S02]  /*0110*/  LOP3.LUT R8, R2.reuse, 0xffff, RZ, 0xc0, !PT ;  /* 0x0000ffff02087812 */ /* 0x040fe400078ec0ff */
[----:B------:R-:W-:Y:S01]  /*0120*/  PRMT R9, R2, 0x9910, RZ ;  /* 0x0000991002097816 */ /* 0x000fe200000000ff */
[----:B------:R-:W-:Y:S01]  /*0130*/  IMAD.HI R2, R3, 0x10624dd3, RZ ;  /* 0x10624dd303027827 */ /* 0x000fe200078e02ff */
[----:B------:R-:W-:Y:S02]  /*0140*/  SHF.R.U32.HI R8, RZ, 0xf, R8 ;  /* 0x0000000fff087819 */ /* 0x000fe40000011608 */
[----:B------:R-:W-:Y:S02]  /*0150*/  LEA.HI R0, R0, R5, RZ, 0x14 ;  /* 0x0000000500007211 */ /* 0x000fe400078fa0ff */
[----:B------:R-:W0:Y:S01]  /*0160*/  LDC.64 R4, c[0x4][0x58] ;  /* 0x01001600ff047b82 */ /* 0x000e220000000a00 */
[----:B------:R-:W-:Y:S02]  /*0170*/  LEA.HI.SX32 R10, R9, R8, 0x16 ;  /* 0x00000008090a7211 */ /* 0x000fe400078fb2ff */
[----:B------:R-:W-:Y:S01]  /*0180*/  SHF.R.U32.HI R9, RZ, 0x1f, R2 ;  /* 0x0000001fff097819 */ /* 0x000fe20000011602 */
[----:B------:R-:W-:Y:S01]  /*0190*/  IMAD R0, R0, -0x2710, R3 ;  /* 0xffffd8f000007824 */ /* 0x000fe200078e0203 */
[----:B------:R-:W-:-:S02]  /*01a0*/  PRMT R13, R10, 0x9910, RZ ;  /* 0x000099100a0d7816 */ /* 0x000fc400000000ff */
[----:B------:R-:W-:Y:S01]  /*01b0*/  LEA.HI R8, R2, R9, RZ, 0x1a ;  /* 0x0000000902087211 */ /* 0x000fe200078fd0ff */
[----:B------:R-:W-:Y:S01]  /*01c0*/  IMAD.HI R2, R3, 0x14f8b589, RZ ;  /* 0x14f8b58903027827 */ /* 0x000fe200078e02ff */
[----:B------:R-:W-:Y:S02]  /*01d0*/  PRMT R12, R0, 0x9910, RZ ;  /* 0x00009910000c7816 */ /* 0x000fe400000000ff */
[----:B------:R-:W-:Y:S01]  /*01e0*/  SHF.R.U32.HI R10, RZ, 0x1f, R11 ;  /* 0x0000001fff0a7819 */ /* 0x000fe2000001160b */
[----:B------:R-:W-:Y:S01]  /*01f0*/  IMAD R8, R8, -0x3e8, R3 ;  /* 0xfffffc1808087824 */ /* 0x000fe200078e0203 */
[----:B------:R-:W-:Y:S02]  /*0200*/  SHF.R.U32.HI R9, RZ, 0x1f, R2 ;  /* 0x0000001fff097819 */ /* 0x000fe40000011602 */
[----:B------:R-:W-:Y:S01]  /*0210*/  LEA.HI.SX32 R10, R11, R10, 0x1e ;  /* 0x0000000a0b0a7211 */ /* 0x000fe200078ff2ff */
[----:B------:R-:W-:Y:S01]  /*0220*/  IMAD R11, R12, -0x7ced, RZ ;  /* 0xffff83130c0b7824 */ /* 0x000fe200078e02ff */
[----:B------:R-:W-:Y:S01]  /*0230*/  PRMT R8, R8, 0x9910, RZ ;  /* 0x0000991008087816 */ /* 0x000fe200000000ff */
[----:B-1----:R-:W-:Y:S01]  /*0240*/  IMAD.WIDE R12, R13, 0x4, R6 ;  /* 0x000000040d0c7825 */ /* 0x002fe200078e0206 */
[----:B------:R-:W-:-:S02]  /*0250*/  LEA.HI.SX32 R2, R2, R9, 0x13 ;  /* 0x0000000902027211 */ /* 0x000fc400078f9aff */
[----:B------:R-:W-:Y:S01]  /*0260*/  LEA.HI.SX32 R0, R11, R0, 0x10 ;  /* 0x000000000b007211 */ /* 0x000fe200078f82ff */
[----:B------:R-:W-:Y:S01]  /*0270*/  IMAD R15, R10, -0xa, R3 ;  /* 0xfffffff60a0f7824 */ /* 0x000fe200078e0203 */
[----:B------:R-:W-:Y:S01]  /*0280*/  MOV R6, R8 ;  /* 0x0000000800067202 */ /* 0x000fe20000000f00 */
[----:B--2---:R1:W2:Y:S01]  /*0290*/  LDG.E R12, desc[UR8][R12.64] ;  /* 0x000000080c0c7981 */ /* 0x0042a2000c1e1900 */
[C---:B------:R-:W-:Y:S01]  /*02a0*/  LOP3.LUT R17, R0.reuse, 0xffff, RZ, 0xc0, !PT ;  /* 0x0000ffff00117812 */ /* 0x040fe200078ec0ff */
[----:B0-----:R-:W-:Y:S01]  /*02b0*/  IMAD.WIDE R14, R15, 0x4, R4 ;  /* 0x000000040f0e7825 */ /* 0x001fe200078e0204 */
[----:B------:R-:W-:Y:S01]  /*02c0*/  PRMT R20, R0, 0x9910, RZ ;  /* 0x0000991000147816 */ /* 0x000fe200000000ff */
[----:B------:R-:W0:Y:S02]  /*02d0*/  LDC.64 R10, c[0x4][0x68] ;  /* 0x01001a00ff0a7b82 */ /* 0x000e240000000a00 */
[----:B------:R-:W-:Y:S02]  /*02e0*/  IMAD R0, R2, -0x186a0, R3 ;  /* 0xfffe796002007824 */ /* 0x000fe400078e0203 */
[----:B------:R-:W-:-:S02]  /*02f0*/  IMAD R19, R6, 0x147b, RZ ;  /* 0x0000147b06137824 */ /* 0x000fc400078e02ff */
[----:B-1----:R-:W-:Y:S02]  /*0300*/  IMAD.HI R13, R0, 0x68db8bad, RZ ;  /* 0x68db8bad000d7827 */ /* 0x002fe400078e02ff */
[----:B------:R-:W1:Y:S01]  /*0310*/  LDC.64 R4, c[0x4][0x60] ;  /* 0x01001800ff047b82 */ /* 0x000e620000000a00 */
[----:B------:R-:W4:Y:S01]  /*0320*/  LDG.E R0, desc[UR8][R14.64] ;  /* 0x000000080e007981 */ /* 0x000f22000c1e1900 */
[----:B------:R-:W-:-:S04]  /*0330*/  SHF.R.S32.HI R16, RZ, 0x10, R19 ;  /* 0x00000010ff107819 */ /* 0x000fc80000011413 */
[----:B------:R-:W-:Y:S02]  /*0340*/  LOP3.LUT R18, R16, 0xffff, RZ, 0xc0, !PT ;  /* 0x0000ffff10127812 */ /* 0x000fe400078ec0ff */
[----:B------:R-:W3:Y:S01]  /*0350*/  LDC.64 R6, c[0x4][0x48] ;  /* 0x01001200ff067b82 */ /* 0x000ee20000000a00 */
[----:B------:R-:W-:Y:S02]  /*0360*/  SHF.R.U32.HI R16, RZ, 0xf, R17 ;  /* 0x0000000fff107819 */ /* 0x000fe40000011611 */
[----:B------:R-:W-:Y:S02]  /*0370*/  MOV R17, R20 ;  /* 0x0000001400117202 */ /* 0x000fe40000000f00 */
[----:B------:R-:W-:Y:S02]  /*0380*/  SHF.R.U32.HI R18, RZ, 0xf, R18 ;  /* 0x0000000fff127819 */ /* 0x000fe40000011612 */
[----:B------:R-:W-:Y:S01]  /*0390*/  LEA.HI.SX32 R17, R17, R16, 0x17 ;  /* 0x0000001011117211 */ /* 0x000fe200078fbaff */
[----:B------:R-:W3:Y:S01]  /*03a0*/  LDC.64 R8, c[0x4][0x40] ;  /* 0x01001000ff087b82 */ /* 0x000ee20000000a00 */
[----:B------:R-:W-:-:S02]  /*03b0*/  LEA.HI.SX32 R18, R19, R18, 0xd ;  /* 0x0000001213127211 */ /* 0x000fc400078f6aff */
[----:B------:R-:W-:Y:S02]  /*03c0*/  PRMT R29, R17, 0x9910, RZ ;  /* 0x00009910111d7816 */ /* 0x000fe400000000ff */
[----:B------:R-:W-:Y:S02]  /*03d0*/  PRMT R17, R18, 0x9910, RZ ;  /* 0x0000991012117816 */ /* 0x000fe400000000ff */
[----:B------:R-:W-:Y:S01]  /*03e0*/  SHF.R.U32.HI R16, RZ, 0x1f, R13 ;  /* 0x0000001fff107819 */ /* 0x000fe2000001160d */
[----:B0-----:R-:W-:-:S03]  /*03f0*/  IMAD.WIDE R26, R2, 0x4, R10 ;  /* 0x00000004021a7825 */ /* 0x001fc600078e020a */
[----:B------:R-:W-:Y:S01]  /*0400*/  LEA.HI.SX32 R13, R13, R16, 0x14 ;  /* 0x000000100d0d7211 */ /* 0x000fe200078fa2ff */
[----:B-1----:R-:W-:Y:S02]  /*0410*/  IMAD.WIDE R10, R17, 0x4, R4 ;  /* 0x00000004110a7825 */ /* 0x002fe400078e0204 */
[----:B------:R-:W5:Y:S02]  /*0420*/  LDG.E R5, desc[UR8][R26.64] ;  /* 0x000000081a057981 */ /* 0x000f64000c1e1900 */
[----:B---3--:R-:W-:Y:S02]  /*0430*/  IMAD.WIDE R28, R29, 0x4, R6 ;  /* 0x000000041d1c7825 */ /* 0x008fe400078e0206 */
[----:B------:R-:W5:Y:S02]  /*0440*/  LDG.E R10, desc[UR8][R10.64] ;  /* 0x000000080a0a7981 */ /* 0x000f64000c1e1900 */
[----:B------:R-:W-:-:S04]  /*0450*/  IMAD.WIDE R24, R3, 0x30, R24 ;  /* 0x0000003003187825 */ /* 0x000fc800078e0218 */
[----:B------:R-:W-:Y:S01]  /*0460*/  IMAD.WIDE R8, R13, 0x4, R8 ;  /* 0x000000040d087825 */ /* 0x000fe200078e0208 */
[----:B------:R-:W5:Y:S04]  /*0470*/  LDG.E R2, desc[UR8][R24.64+0x20] ;  /* 0x0000200818027981 */ /* 0x000f68000c1e1900 */
[----:B------:R-:W5:Y:S04]  /*0480*/  LDG.E R13, desc[UR8][R28.64] ;  /* 0x000000081c0d7981 */ /* 0x000f68000c1e1900 */
[----:B------:R-:W5:Y:S04]  /*0490*/  LDG.E.64 R22, desc[UR8][R24.64+0x28] ;  /* 0x0000280818167981 */ /* 0x000f68000c1e1b00 */
[----:B------:R-:W5:Y:S04]  /*04a0*/  LDG.E.64 R20, desc[UR8][R24.64] ;  /* 0x0000000818147981 */ /* 0x000f68000c1e1b00 */
[----:B------:R-:W5:Y:S04]  /*04b0*/  LDG.E.64 R18, desc[UR8][R24.64+0x8] ;  /* 0x0000080818127981 */ /* 0x000f68000c1e1b00 */
[----:B------:R-:W5:Y:S04]  /*04c0*/  LDG.E.64 R16, desc[UR8][R24.64+0x10] ;  /* 0x0000100818107981 */ /* 0x000f68000c1e1b00 */
[----:B------:R-:W5:Y:S04]  /*04d0*/  LDG.E.64 R14, desc[UR8][R24.64+0x18] ;  /* 0x00001808180e7981 */ /* 0x000f68000c1e1b00 */
[----:B------:R0:W5:Y:S01]  /*04e0*/  LDG.E R7, desc[UR8][R8.64] ;  /* 0x0000000808077981 */ /* 0x000162000c1e1900 */
[----:B------:R-:W-:Y:S01]  /*04f0*/  BSSY.RECONVERGENT B0, `(.L_x_0) ;  /* 0x0000010000007945 */ /* 0x000fe20003800200 */
[----:B--2---:R-:W-:-:S04]  /*0500*/  FADD R31, R12, R12 ;  /* 0x0000000c0c1f7221 */ /* 0x004fc80000000000 */
[----:B----4-:R-:W-:-:S05]  /*0510*/  FMUL R0, R0, R31 ;  /* 0x0000001f00007220 */ /* 0x010fca0000400000 */
[----:B------:R-:W-:Y:S01]  /*0520*/  IADD3 R4, PT, PT, R0, -0xd000000, RZ ;  /* 0xf300000000047810 */ /* 0x000fe20007ffe0ff */
[----:B0-----:R0:W1:Y:S03]  /*0530*/  MUFU.RSQ R9, R0 ;  /* 0x0000000000097308 */ /* 0x0010660000001400 */
[----:B------:R-:W-:-:S13]  /*0540*/  ISETP.GT.U32.AND P0, PT, R4, 0x727fffff, PT ;  /* 0x727fffff0400780c */ /* 0x000fda0003f04070 */
[----:B0-----:R-:W-:Y:S05]  /*0550*/  @!P0 BRA `(.L_x_1) ;  /* 0x0000000000148947 */ /* 0x001fea0003800000 */
[----:B------:R-:W-:Y:S01]  /*0560*/  BSSY.RECONVERGENT B1, `(.L_x_2) ;  /* 0x0000003000017945 */ /* 0x000fe20003800200 */
[----:B------:R-:W-:-:S07]  /*0570*/  MOV R6, 0x590 ;  /* 0x0000059000067802 */ /* 0x000fce0000000f00 */
[----:B-1---5:R-:W-:Y:S05]  /*0580*/  CALL.REL.NOINC `($__internal_0_$__cuda_sm20_sqrt_rn_f32_slowpath) ;  /* 0x0000001c00a87944 */ /* 0x022fea0003c00000 */
[----:B------:R-:W-:Y:S05]  /*0590*/  BSYNC.RECONVERGENT B1 ;  /* 0x0000000000017941 */ /* 0x000fea0003800200 */
.L_x_2:
[----:B------:R-:W-:Y:S05]  /*05a0*/  BRA `(.L_x_3) ;  /* 0x0000000000107947 */ /* 0x000fea0003800000 */
.L_x_1:
[----:B-1----:R-:W-:Y:S01]  /*05b0*/  FMUL.FTZ R11, R0, R9 ;  /* 0x00000009000b7220 */ /* 0x002fe20000410000 */
[----:B------:R-:W-:-:S03]  /*05c0*/  FMUL.FTZ R9, R9, 0.5 ;  /* 0x3f00000009097820 */ /* 0x000fc60000410000 */
[----:B------:R-:W-:-:S04]  /*05d0*/  FFMA R0, -R11, R11, R0 ;  /* 0x0000000b0b007223 */ /* 0x000fc80000000100 */
[----:B------:R-:W-:-:S07]  /*05e0*/  FFMA R32, R0, R9, R11 ;  /* 0x0000000900207223 */ /* 0x000fce000000000b */
.L_x_3:
[----:B------:R-:W-:Y:S05]  /*05f0*/  BSYNC.RECONVERGENT B0 ;  /* 0x0000000000007941 */ /* 0x000fea0003800200 */
.L_x_0:
[----:B------:R-:W-:Y:S01]  /*0600*/  HFMA2 R0, -RZ, RZ, 0.96630859375, -0.0022525787353515625 ;  /* 0x3bbb989dff007431 */ /* 0x000fe200000001ff */
[----:B------:R-:W-:Y:S01]  /*0610*/  MOV R9, 0x437c0000 ;  /* 0x437c000000097802 */ /* 0x000fe20000000f00 */
[----:B------:R-:W0:Y:S01]  /*0620*/  LDCU UR10, c[0x0][0x390] ;  /* 0x00007200ff0a77ac */ /* 0x000e220008000800 */
[----:B------:R-:W1:Y:S02]  /*0630*/  LDCU UR4, c[0x0][0x384] ;  /* 0x00007080ff0477ac */ /* 0x000e640008000800 */
[----:B-----5:R-:W-:-:S04]  /*0640*/  FFMA.SAT R0, R13, R0, 0.5 ;  /* 0x3f0000000d007423 */ /* 0x020fc80000002000 */
[----:B------:R-:W-:-:S04]  /*0650*/  FFMA.RM R0, R0, R9, 12582913 ;  /* 0x4b40000100007423 */ /* 0x000fc80000004009 */
[C---:B------:R-:W-:Y:S01]  /*0660*/  FADD R4, R0.reuse, -12583039 ;  /* 0xcb40007f00047421 */ /* 0x040fe20000000000 */
[----:B------:R-:W-:Y:S01]  /*0670*/  SHF.L.U32 R0, R0, 0x17, RZ ;  /* 0x0000001700007819 */ /* 0x000fe200000006ff */
[----:B0-----:R-:W-:Y:S02]  /*0680*/  UISETP.GE.AND UP0, UPT, UR10, 0x1, UPT ;  /* 0x000000010a00788c */ /* 0x001fe4000bf06270 */
[----:B------:R-:W-:-:S04]  /*0690*/  FFMA R4, R13, 1.4426950216293334961, -R4 ;  /* 0x3fb8aa3b0d047823 */ /* 0x000fc80000000804 */
[----:B------:R-:W-:Y:S01]  /*06a0*/  FFMA R6, R13, 1.925963033500011079e-08, R4 ;  /* 0x32a570600d067823 */ /* 0x000fe20000000004 */
[----:B------:R-:W-:-:S03]  /*06b0*/  MOV R4, R20 ;  /* 0x0000001400047202 */ /* 0x000fc60000000f00 */
[----:B------:R-:W0:Y:S02]  /*06c0*/  MUFU.EX2 R9, R6 ;  /* 0x0000000600097308 */ /* 0x000e240000000800 */
[----:B0-----:R-:W-:-:S04]  /*06d0*/  FFMA R9, R0, -R9, 1 ;  /* 0x3f80000000097423 */ /* 0x001fc80000000809 */
[----:B------:R-:W-:Y:S01]  /*06e0*/  FMUL R11, R9, R32 ;  /* 0x00000020090b7220 */ /* 0x000fe20000400000 */
[----:B------:R-:W-:-:S03]  /*06f0*/  CS2R R8, SRZ ;  /* 0x0000000000087805 */ /* 0x000fc6000001ff00 */
[----:B-1----:R-:W-:Y:S01]  /*0700*/  FMUL R11, R11, UR4 ;  /* 0x000000040b0b7c20 */ /* 0x002fe20008400000 */
[----:B------:R-:W-:Y:S06]  /*0710*/  BRA.U !UP0, `(.L_x_4) ;  /* 0x0000001908987547 */ /* 0x000fec000b800000 */
[----:B------:R-:W0:Y:S02]  /*0720*/  LDCU UR4, c[0x0][0x388] ;  /* 0x00007100ff0477ac */ /* 0x000e240008000800 */
[----:B0-----:R-:W-:-:S09]  /*0730*/  UISETP.GE.AND UP0, UPT, UR4, 0x1, UPT ;  /* 0x000000010400788c */ /* 0x001fd2000bf06270 */
[----:B------:R-:W-:Y:S05]  /*0740*/  BRA.U !UP0, `(.L_x_5) ;  /* 0x0000001108f47547 */ /* 0x000fea000b800000 */
[C---:B------:R-:W-:Y:S01]  /*0750*/  FFMA R0, -R10.reuse, R10, 1 ;  /* 0x3f8000000a007423 */ /* 0x040fe2000000010a */
[----:B------:R-:W-:Y:S01]  /*0760*/  BSSY.RECONVERGENT B0, `(.L_x_6) ;  /* 0x000000f000007945 */ /* 0x000fe20003800200 */
[----:B------:R-:W-:Y:S02]  /*0770*/  FMUL R10, R10, R11 ;  /* 0x0000000b0a0a7220 */ /* 0x000fe40000400000 */
[----:B------:R0:W1:Y:S01]  /*0780*/  MUFU.RSQ R9, R0 ;  /* 0x0000000000097308 */ /* 0x0000620000001400 */
[----:B------:R-:W-:-:S04]  /*0790*/  IADD3 R4, PT, PT, R0, -0xd000000, RZ ;  /* 0xf300000000047810 */ /* 0x000fc80007ffe0ff */
[----:B------:R-:W-:-:S13]  /*07a0*/  ISETP.GT.U32.AND P0, PT, R4, 0x727fffff, PT ;  /* 0x727fffff0400780c */ /* 0x000fda0003f04070 */
[----:B01----:R-:W-:Y:S05]  /*07b0*/  @!P0 BRA `(.L_x_7) ;  /* 0x0000000000148947 */ /* 0x003fea0003800000 */
[----:B------:R-:W-:Y:S01]  /*07c0*/  BSSY.RECONVERGENT B1, `(.L_x_8) ;  /* 0x0000003000017945 */ /* 0x000fe20003800200 */
[----:B------:R-:W-:-:S07]  /*07d0*/  MOV R6, 0x7f0 ;  /* 0x000007f000067802 */ /* 0x000fce0000000f00 */
[----:B------:R-:W-:Y:S05]  /*07e0*/  CALL.REL.NOINC `($__internal_0_$__cuda_sm20_sqrt_rn_f32_slowpath) ;  /* 0x0000001c00107944 */ /* 0x000fea0003c00000 */
[----:B------:R-:W-:Y:S05]  /*07f0*/  BSYNC.RECONVERGENT B1 ;  /* 0x0000000000017941 */ /* 0x000fea0003800200 */
.L_x_8:
[----:B------:R-:W-:Y:S05]  /*0800*/  BRA `(.L_x_9) ;  /* 0x0000000000107947 */ /* 0x000fea0003800000 */
.L_x_7:
[----:B------:R-:W-:Y:S01]  /*0810*/  FMUL.FTZ R27, R0, R9 ;  /* 0x00000009001b7220 */ /* 0x000fe20000410000 */
[----:B------:R-:W-:-:S03]  /*0820*/  FMUL.FTZ R9, R9, 0.5 ;  /* 0x3f00000009097820 */ /* 0x000fc60000410000 */
[----:B------:R-:W-:-:S04]  /*0830*/  FFMA R0, -R27, R27, R0 ;  /* 0x0000001b1b007223 */ /* 0x000fc80000000100 */
[----:B------:R-:W-:-:S07]  /*0840*/  FFMA R32, R0, R9, R27 ;  /* 0x0000000900207223 */ /* 0x000fce000000001b */
.L_x_9:
[----:B------:R-:W-:Y:S05]  /*0850*/  BSYNC.RECONVERGENT B0 ;  /* 0x0000000000007941 */ /* 0x000fea0003800200 */
.L_x_6:
[----:B------:R-:W0:Y:S01]  /*0860*/  LDCU UR5, c[0x0][0x388] ;  /* 0x00007100ff0577ac */ /* 0x000e220008000800 */
[----:B------:R-:W1:Y:S01]  /*0870*/  LDC R27, c[0x0][0x390] ;  /* 0x0000e400ff1b7b82 */ /* 0x000e620000000800 */
[----:B------:R-:W-:Y:S01]  /*0880*/  FMUL R11, R11, R32 ;  /* 0x000000200b0b7220 */ /* 0x000fe20000400000 */
[----:B------:R-:W-:Y:S01]  /*0890*/  CS2R R8, SRZ ;  /* 0x0000000000087805 */ /* 0x000fe2000001ff00 */
[----:B------:R-:W2:Y:S01]  /*08a0*/  LDCU UR6, c[0x0][0x380] ;  /* 0x00007000ff0677ac */ /* 0x000ea20008000800 */
[----:B0-----:R-:W-:Y:S02]  /*08b0*/  ULOP3.LUT UR4, UR5, 0x7ffffffe, URZ, 0xc0, !UPT ;  /* 0x7ffffffe05047892 */ /* 0x001fe4000f8ec0ff */
[----:B------:R-:W-:Y:S01]  /*08c0*/  UIMAD UR5, UR5, 0xb0f8a, URZ ;  /* 0x000b0f8a050578a4 */ /* 0x000fe2000f8e02ff */
[----:B--2---:R-:W-:Y:S01]  /*08d0*/  FMUL R0, R12, UR6 ;  /* 0x000000060c007c20 */ /* 0x004fe20008400000 */
[----:B------:R-:W-:-:S03]  /*08e0*/  UIADD3 UR7, UPT, UPT, -UR4, URZ, URZ ;  /* 0x000000ff04077290 */ /* 0x000fc6000fffe1ff */
[----:B------:R-:W-:Y:S01]  /*08f0*/  FMUL R12, R13, R0 ;  /* 0x000000000d0c7220 */ /* 0x000fe20000400000 */
[----:B------:R-:W-:Y:S01]  /*0900*/  FADD R13, -R0, 1 ;  /* 0x3f800000000d7421 */ /* 0x000fe20000000100 */
[----:B-1----:R-:W-:Y:S01]  /*0910*/  IMAD R4, R27, UR5, R20 ;  /* 0x000000051b047c24 */ /* 0x002fe2000f8e0214 */
[----:B------:R-:W-:-:S06]  /*0920*/  UMOV UR4, URZ ;  /* 0x000000ff00047c82 */ /* 0x000fcc0008000000 */
.L_x_23:
[----:B------:R-:W0:Y:S01]  /*0930*/  LDCU UR6, c[0x0][0x388] ;  /* 0x00007100ff0677ac */ /* 0x000e220008000800 */
[----:B------:R-:W-:Y:S01]  /*0940*/  HFMA2 R26, -RZ, RZ, 1.875, 0 ;  /* 0x3f800000ff1a7431 */ /* 0x000fe200000001ff */
[----:B------:R-:W-:Y:S02]  /*0950*/  MOV R27, R7 ;  /* 0x00000007001b7202 */ /* 0x000fe40000000f00 */
[----:B------:R-:W-:Y:S01]  /*0960*/  MOV R0, R20 ;  /* 0x0000001400007202 */ /* 0x000fe20000000f00 */
[----:B0-----:R-:W-:-:S09]  /*0970*/  UISETP.NE.AND UP0, UPT, UR6, 0x1, UPT ;  /* 0x000000010600788c */ /* 0x001fd2000bf05270 */
[----:B------:R-:W-:Y:S05]  /*0980*/  BRA.U !UP0, `(.L_x_10) ;  /* 0x0000000908d87547 */ /* 0x000fea000b800000 */
[----:B------:R-:W-:Y:S01]  /*0990*/  IADD3 R28, PT, PT, R20, 0xb0f8a, RZ ;  /* 0x000b0f8a141c7810 */ /* 0x000fe20007ffe0ff */
[----:B------:R-:W0:Y:S01]  /*09a0*/  LDCU UR10, c[0x0][0x384] ;  /* 0x00007080ff0a77ac */ /* 0x000e220008000800 */
[----:B------:R-:W-:Y:S02]  /*09b0*/  MOV R26, 0x3f800000 ;  /* 0x3f800000001a7802 */ /* 0x000fe40000000f00 */
[----:B------:R-:W-:Y:S01]  /*09c0*/  MOV R27, R7 ;  /* 0x00000007001b7202 */ /* 0x000fe20000000f00 */
[----:B------:R-:W-:-:S06]  /*09d0*/  UMOV UR6, UR7 ;  /* 0x0000000700067c82 */ /* 0x000fcc0008000000 */
.L_x_18:
[----:B------:R-:W-:Y:S01]  /*09e0*/  SHF.R.U32.HI R0, RZ, 0x2, R21 ;  /* 0x00000002ff007819 */ /* 0x000fe20000011615 */
[----:B------:R-:W-:Y:S01]  /*09f0*/  IMAD.SHL.U32 R6, R17, 0x10, RZ ;  /* 0x0000001011067824 */ /* 0x000fe200078e00ff */
[----:B------:R-:W-:Y:S01]  /*0a00*/  MOV R31, 0x3e055027 ;  /* 0x3e055027001f7802 */ /* 0x000fe20000000f00 */
[----:B------:R-:W-:Y:S01]  /*0a10*/  BSSY.RECONVERGENT B0, `(.L_x_11) ;  /* 0x000003a000007945 */ /* 0x000fe20003800200 */
[----:B------:R-:W-:Y:S02]  /*0a20*/  LOP3.LUT R0, R0, R21, RZ, 0x3c, !PT ;  /* 0x0000001500007212 */ /* 0x000fe400078e3cff */
[----:B------:R-:W-:Y:S02]  /*0a30*/  MOV R33, 0x7f800000 ;  /* 0x7f80000000217802 */ /* 0x000fe40000000f00 */
[----:B------:R-:W-:-:S04]  /*0a40*/  SHF.L.U32 R21, R0, 0x1, RZ ;  /* 0x0000000100157819 */ /* 0x000fc800000006ff */
[----:B------:R-:W-:-:S04]  /*0a50*/  LOP3.LUT R21, R17, R6, R21, 0x96, !PT ;  /* 0x0000000611157212 */ /* 0x000fc800078e9615 */
[----:B------:R-:W-:Y:S01]  /*0a60*/  LOP3.LUT R29, R21, R0, RZ, 0x3c, !PT ;  /* 0x00000000151d7212 */ /* 0x000fe200078e3cff */
[----:B------:R-:W-:-:S03]  /*0a70*/  HFMA2 R21, -RZ, RZ, 0.1171875, 0 ;  /* 0x2f800000ff157431 */ /* 0x000fc600000001ff */
[----:B------:R-:W-:-:S04]  /*0a80*/  IADD3 R0, PT, PT, R28, -0x587c5, R29 ;  /* 0xfffa783b1c007810 */ /* 0x000fc80007ffe01d */
[----:B------:R-:W-:-:S05]  /*0a90*/  I2FP.F32.U32 R0, R0 ;  /* 0x0000000000007245 */ /* 0x000fca0000201000 */
[----:B------:R-:W-:-:S05]  /*0aa0*/  FFMA R0, R0, R21, 1.1641532182693481445e-10 ;  /* 0x2f00000000007423 */ /* 0x000fca0000000015 */
[----:B------:R-:W-:-:S04]  /*0ab0*/  FSETP.GEU.AND P0, PT, R0, 1.175494350822287508e-38, PT ;  /* 0x008000000000780b */ /* 0x000fc80003f0e000 */
[----:B------:R-:W-:-:S09]  /*0ac0*/  FSEL R30, RZ, -23, P0 ;  /* 0xc1b80000ff1e7808 */ /* 0x000fd20000000000 */
[----:B------:R-:W-:-:S05]  /*0ad0*/  @!P0 FMUL R0, R0, 8388608 ;  /* 0x4b00000000008820 */ /* 0x000fca0000400000 */
[C---:B------:R-:W-:Y:S02]  /*0ae0*/  IADD3 R21, PT, PT, R0.reuse, -0x3f2aaaab, RZ ;  /* 0xc0d5555500157810 */ /* 0x040fe40007ffe0ff */
[----:B------:R-:W-:Y:S02]  /*0af0*/  ISETP.GT.U32.AND P0, PT, R0, 0x7f7fffff, PT ;  /* 0x7f7fffff0000780c */ /* 0x000fe40003f04070 */
[----:B------:R-:W-:-:S04]  /*0b00*/  LOP3.LUT R21, R21, 0xff800000, RZ, 0xc0, !PT ;  /* 0xff80000015157812 */ /* 0x000fc800078ec0ff */
[-C--:B------:R-:W-:Y:S02]  /*0b10*/  IADD3 R6, PT, PT, R0, -R21.reuse, RZ ;  /* 0x8000001500067210 */ /* 0x080fe40007ffe0ff */
[----:B------:R-:W-:-:S03]  /*0b20*/  I2FP.F32.S32 R21, R21 ;  /* 0x0000001500157245 */ /* 0x000fc60000201400 */
[----:B------:R-:W-:Y:S02]  /*0b30*/  FADD R6, R6, -1 ;  /* 0xbf80000006067421 */ /* 0x000fe40000000000 */
[----:B------:R-:W-:Y:S01]  /*0b40*/  FFMA R30, R21, 1.1920928955078125e-07, R30 ;  /* 0x34000000151e7823 */ /* 0x000fe2000000001e */
[----:B------:R-:W-:Y:S01]  /*0b50*/  SHF.R.U32.HI R21, RZ, 0x2, R18 ;  /* 0x00000002ff157819 */ /* 0x000fe20000011612 */
[----:B------:R-:W-:-:S03]  /*0b60*/  FFMA R31, R6, -R31, 0.14084610342979431152 ;  /* 0x3e1039f6061f7423 */ /* 0x000fc6000000081f */
[----:B------:R-:W-:Y:S01]  /*0b70*/  LOP3.LUT R21, R21, R18, RZ, 0x3c, !PT ;  /* 0x0000001215157212 */ /* 0x000fe200078e3cff */
[----:B------:R-:W-:-:S03]  /*0b80*/  FFMA R31, R6, R31, -0.12148627638816833496 ;  /* 0xbdf8cdcc061f7423 */ /* 0x000fc6000000001f */
[----:B------:R-:W-:Y:S01]  /*0b90*/  SHF.L.U32 R18, R21, 0x1, RZ ;  /* 0x0000000115127819 */ /* 0x000fe200000006ff */
[----:B------:R-:W-:-:S04]  /*0ba0*/  FFMA R31, R6, R31, 0.13980610668659210205 ;  /* 0x3e0f2955061f7423 */ /* 0x000fc8000000001f */
[----:B------:R-:W-:-:S04]  /*0bb0*/  FFMA R31, R6, R31, -0.16684235632419586182 ;  /* 0xbe2ad8b9061f7423 */ /* 0x000fc8000000001f */
[----:B------:R-:W-:-:S04]  /*0bc0*/  FFMA R31, R6, R31, 0.20012299716472625732 ;  /* 0x3e4ced0b061f7423 */ /* 0x000fc8000000001f */
[----:B------:R-:W-:-:S04]  /*0bd0*/  FFMA R31, R6, R31, -0.24999669194221496582 ;  /* 0xbe7fff22061f7423 */ /* 0x000fc8000000001f */
[----:B------:R-:W-:-:S04]  /*0be0*/  FFMA R31, R6, R31, 0.33333182334899902344 ;  /* 0x3eaaaa78061f7423 */ /* 0x000fc8000000001f */
[----:B------:R-:W-:-:S04]  /*0bf0*/  FFMA R31, R6, R31, -0.5 ;  /* 0xbf000000061f7423 */ /* 0x000fc8000000001f */
[----:B------:R-:W-:-:S04]  /*0c00*/  FMUL R31, R6, R31 ;  /* 0x0000001f061f7220 */ /* 0x000fc80000400000 */
[----:B------:R-:W-:Y:S01]  /*0c10*/  FFMA R31, R6, R31, R6 ;  /* 0x0000001f061f7223 */ /* 0x000fe20000000006 */
[----:B------:R-:W-:-:S03]  /*0c20*/  SHF.L.U32 R6, R29, 0x4, RZ ;  /* 0x000000041d067819 */ /* 0x000fc600000006ff */
[----:B------:R-:W-:Y:S01]  /*0c30*/  FFMA R30, R30, 0.69314718246459960938, R31 ;  /* 0x3f3172181e1e7823 */ /* 0x000fe2000000001f */
[C---:B------:R-:W-:Y:S01]  /*0c40*/  @P0 FFMA R30, R0.reuse, R33, +INF ;  /* 0x7f800000001e0423 */ /* 0x040fe20000000021 */
[----:B------:R-:W-:Y:S02]  /*0c50*/  FSETP.NEU.AND P0, PT, R0, RZ, PT ;  /* 0x000000ff0000720b */ /* 0x000fe40003f0d000 */
[----:B------:R-:W-:Y:S01]  /*0c60*/  LOP3.LUT R6, R21, R18, R6, 0x96, !PT ;  /* 0x0000001215067212 */ /* 0x000fe200078e9606 */
[----:B------:R-:W-:Y:S01]  /*0c70*/  FMUL R30, R30, -2 ;  /* 0xc00000001e1e7820 */ /* 0x000fe20000400000 */
[----:B------:R-:W-:Y:S02]  /*0c80*/  HFMA2 R21, -RZ, RZ, 0.1495361328125, 0.0004794597625732421875 ;  /* 0x30c90fdbff157431 */ /* 0x000fe400000001ff */
[----:B------:R-:W-:Y:S02]  /*0c90*/  LOP3.LUT R31, R6, R29, RZ, 0x3c, !PT ;  /* 0x0000001d061f7212 */ /* 0x000fe400078e3cff */
[----:B------:R-:W-:-:S02]  /*0ca0*/  FSEL R33, R30, +INF , P0 ;  /* 0x7f8000001e217808 */ /* 0x000fc40000000000 */
[----:B------:R-:W-:Y:S02]  /*0cb0*/  IADD3 R0, PT, PT, R31, R28, RZ ;  /* 0x0000001c1f007210 */ /* 0x000fe40007ffe0ff */
[----:B------:R-:W-:Y:S01]  /*0cc0*/  IADD3 R18, PT, PT, R33, -0xd000000, RZ ;  /* 0xf300000021127810 */ /* 0x000fe20007ffe0ff */
[----:B------:R1:W2:Y:S01]  /*0cd0*/  MUFU.RSQ R6, R33 ;  /* 0x0000002100067308 */ /* 0x0002a20000001400 */
[----:B------:R-:W-:Y:S02]  /*0ce0*/  I2FP.F32.U32 R0, R0 ;  /* 0x0000000000007245 */ /* 0x000fe40000201000 */
[----:B------:R-:W-:-:S03]  /*0cf0*/  ISETP.GT.U32.AND P0, PT, R18, 0x727fffff, PT ;  /* 0x727fffff1200780c */ /* 0x000fc60003f04070 */
[----:B------:R-:W-:Y:S01]  /*0d00*/  FFMA R18, R0, R21, 7.314590599882819788e-10 ;  /* 0x30490fdb00127423 */ /* 0x000fe20000000015 */
[----:B------:R-:W-:-:S09]  /*0d10*/  MOV R21, R17 ;  /* 0x0000001100157202 */ /* 0x000fd20000000f00 */
[----:B-1----:R-:W-:Y:S05]  /*0d20*/  @!P0 BRA `(.L_x_12) ;  /* 0x0000000000108947 */ /* 0x002fea0003800000 */
[----:B------:R-:W-:Y:S01]  /*0d30*/  IMAD.MOV.U32 R0, RZ, RZ, R33 ;  /* 0x000000ffff007224 */ /* 0x000fe200078e0021 */
[----:B--2---:R-:W-:-:S07]  /*0d40*/  MOV R6, 0xd60 ;  /* 0x00000d6000067802 */ /* 0x004fce0000000f00 */
[----:B0-----:R-:W-:Y:S05]  /*0d50*/  CALL.REL.NOINC `($__internal_0_$__cuda_sm20_sqrt_rn_f32_slowpath) ;  /* 0x0000001400b47944 */ /* 0x001fea0003c00000 */
[----:B------:R-:W-:Y:S05]  /*0d60*/  BRA `(.L_x_13) ;  /* 0x0000000000107947 */ /* 0x000fea0003800000 */
.L_x_12:
[----:B--2---:R-:W-:Y:S01]  /*0d70*/  FMUL.FTZ R32, R33, R6 ;  /* 0x0000000621207220 */ /* 0x004fe20000410000 */
[----:B------:R-:W-:-:S03]  /*0d80*/  FMUL.FTZ R0, R6, 0.5 ;  /* 0x3f00000006007820 */ /* 0x000fc60000410000 */
[----:B------:R-:W-:-:S04]  /*0d90*/  FFMA R17, -R32, R32, R33 ;  /* 0x0000002020117223 */ /* 0x000fc80000000121 */
[----:B------:R-:W-:-:S07]  /*0da0*/  FFMA R32, R17, R0, R32 ;  /* 0x0000000011207223 */ /* 0x000fce0000000020 */
.L_x_13:
[----:B0-----:R-:W-:Y:S05]  /*0db0*/  BSYNC.RECONVERGENT B0 ;  /* 0x0000000000007941 */ /* 0x001fea0003800200 */
.L_x_11:
[----:B------:R-:W-:Y:S01]  /*0dc0*/  SHF.R.U32.HI R0, RZ, 0x2, R19 ;  /* 0x00000002ff007819 */ /* 0x000fe20000011613 */
[----:B------:R-:W-:Y:S01]  /*0dd0*/  FMUL.RZ R30, R18, 0.15915493667125701904 ;  /* 0x3e22f983121e7820 */ /* 0x000fe2000040c000 */
[----:B------:R-:W-:Y:S01]  /*0de0*/  SHF.L.U32 R6, R31, 0x4, RZ ;  /* 0x000000041f067819 */ /* 0x000fe200000006ff */
[----:B------:R-:W-:Y:S01]  /*0df0*/  BSSY.RECONVERGENT B0, `(.L_x_14) ;  /* 0x000004f000007945 */ /* 0x000fe20003800200 */
[----:B------:R-:W-:Y:S01]  /*0e00*/  LOP3.LUT R0, R0, R19, RZ, 0x3c, !PT ;  /* 0x0000001300007212 */ /* 0x000fe200078e3cff */
[----:B------:R-:W-:Y:S03]  /*0e10*/  MUFU.COS R35, R30 ;  /* 0x0000001e00237308 */ /* 0x000fe60000000000 */
[----:B------:R-:W-:-:S04]  /*0e20*/  SHF.L.U32 R17, R0, 0x1, RZ ;  /* 0x0000000100117819 */ /* 0x000fc800000006ff */
[----:B------:R-:W-:Y:S01]  /*0e30*/  LOP3.LUT R17, R31, R6, R17, 0x96, !PT ;  /* 0x000000061f117212 */ /* 0x000fe200078e9611 */
[----:B------:R0:W1:Y:S03]  /*0e40*/  MUFU.SIN R19, R30 ;  /* 0x0000001e00137308 */ /* 0x0000660000000400 */
[----:B------:R-:W-:Y:S01]  /*0e50*/  LOP3.LUT R33, R17, R0, RZ, 0x3c, !PT ;  /* 0x0000000011217212 */ /* 0x000fe200078e3cff */
[----:B------:R-:W-:-:S03]  /*0e60*/  HFMA2 R17, -RZ, RZ, 0.1171875, 0 ;  /* 0x2f800000ff117431 */ /* 0x000fc600000001ff */
[----:B------:R-:W-:Y:S02]  /*0e70*/  IADD3 R0, PT, PT, R28, 0x587c5, R33 ;  /* 0x000587c51c007810 */ /* 0x000fe40007ffe021 */
[----:B------:R-:W-:Y:S01]  /*0e80*/  SHF.L.U32 R37, R33, 0x4, RZ ;  /* 0x0000000421257819 */ /* 0x000fe200000006ff */
[----:B0-----:R-:W-:Y:S01]  /*0e90*/  HFMA2 R30, -RZ, RZ, 0.96630859375, -0.0022525787353515625 ;  /* 0x3bbb989dff1e7431 */ /* 0x001fe200000001ff */
[----:B------:R-:W-:-:S05]  /*0ea0*/  I2FP.F32.U32 R0, R0 ;  /* 0x0000000000007245 */ /* 0x000fca0000201000 */
[----:B------:R-:W-:Y:S01]  /*0eb0*/  FFMA R0, R0, R17, 1.1641532182693481445e-10 ;  /* 0x2f00000000007423 */ /* 0x000fe20000000011 */
[----:B------:R-:W-:Y:S01]  /*0ec0*/  SHF.R.U32.HI R17, RZ, 0x2, R16 ;  /* 0x00000002ff117819 */ /* 0x000fe20000011610 */
[----:B-1----:R-:W-:Y:S01]  /*0ed0*/  FMUL R19, R19, R32 ;  /* 0x0000002013137220 */ /* 0x002fe20000400000 */
[----:B------:R-:W-:Y:S02]  /*0ee0*/  FFMA.SAT R30, R27, R30, 0.5 ;  /* 0x3f0000001b1e7423 */ /* 0x000fe4000000201e */
[----:B------:R-:W-:Y:S02]  /*0ef0*/  FSETP.GEU.AND P0, PT, R0, 1.175494350822287508e-38, PT ;  /* 0x008000000000780b */ /* 0x000fe40003f0e000 */
[----:B------:R-:W-:Y:S01]  /*0f00*/  LOP3.LUT R18, R17, R16, RZ, 0x3c, !PT ;  /* 0x0000001011127212 */ /* 0x000fe200078e3cff */
[----:B------:R-:W-:-:S10]  /*0f10*/  FMUL R16, R35, R32 ;  /* 0x0000002023107220 */ /* 0x000fd40000400000 */
[----:B------:R-:W-:-:S05]  /*0f20*/  @!P0 FMUL R0, R0, 8388608 ;  /* 0x4b00000000008820 */ /* 0x000fca0000400000 */
[----:B------:R-:W-:-:S04]  /*0f30*/  IADD3 R6, PT, PT, R0, -0x3f2aaaab, RZ ;  /* 0xc0d5555500067810 */ /* 0x000fc80007ffe0ff */
[----:B------:R-:W-:Y:S02]  /*0f40*/  LOP3.LUT R17, R6, 0xff800000, RZ, 0xc0, !PT ;  /* 0xff80000006117812 */ /* 0x000fe400078ec0ff */
[C---:B------:R-:W-:Y:S02]  /*0f50*/  SHF.L.U32 R6, R18.reuse, 0x1, RZ ;  /* 0x0000000112067819 */ /* 0x040fe400000006ff */
[-C--:B------:R-:W-:Y:S02]  /*0f60*/  I2FP.F32.S32 R32, R17.reuse ;  /* 0x0000001100207245 */ /* 0x080fe40000201400 */
[----:B------:R-:W-:Y:S02]  /*0f70*/  LOP3.LUT R18, R18, R6, R37, 0x96, !PT ;  /* 0x0000000612127212 */ /* 0x000fe400078e9625 */
[----:B------:R-:W-:Y:S02]  /*0f80*/  IADD3 R6, PT, PT, R0, -R17, RZ ;  /* 0x8000001100067210 */ /* 0x000fe40007ffe0ff */
[----:B------:R-:W-:-:S02]  /*0f90*/  MOV R37, 0x3e055027 ;  /* 0x3e05502700257802 */ /* 0x000fc40000000f00 */
[----:B------:R-:W-:Y:S01]  /*0fa0*/  FSEL R17, RZ, -23, P0 ;  /* 0xc1b80000ff117808 */ /* 0x000fe20000000000 */
[----:B------:R-:W-:Y:S01]  /*0fb0*/  FADD R6, R6, -1 ;  /* 0xbf80000006067421 */ /* 0x000fe20000000000 */
[----:B------:R-:W-:-:S03]  /*0fc0*/  ISETP.GT.U32.AND P0, PT, R0, 0x7f7fffff, PT ;  /* 0x7f7fffff0000780c */ /* 0x000fc60003f04070 */
[----:B------:R-:W-:Y:S01]  /*0fd0*/  FFMA R35, R6, -R37, 0.14084610342979431152 ;  /* 0x3e1039f606237423 */ /* 0x000fe20000000825 */
[----:B------:R-:W-:Y:S01]  /*0fe0*/  MOV R37, 0x437c0000 ;  /* 0x437c000000257802 */ /* 0x000fe20000000f00 */
[----:B------:R-:W-:Y:S02]  /*0ff0*/  FFMA R17, R32, 1.1920928955078125e-07, R17 ;  /* 0x3400000020117823 */ /* 0x000fe40000000011 */
[----:B------:R-:W-:Y:S02]  /*1000*/  FFMA R35, R6, R35, -0.12148627638816833496 ;  /* 0xbdf8cdcc06237423 */ /* 0x000fe40000000023 */
[----:B------:R-:W-:Y:S01]  /*1010*/  FFMA.RM R30, R30, R37, 12582913 ;  /* 0x4b4000011e1e7423 */ /* 0x000fe20000004025 */
[----:B------:R-:W-:Y:S02]  /*1020*/  HFMA2 R37, -RZ, RZ, 0.1495361328125, 0.0004794597625732421875 ;  /* 0x30c90fdbff257431 */ /* 0x000fe400000001ff */
[----:B------:R-:W-:Y:S01]  /*1030*/  FFMA R35, R6, R35, 0.13980610668659210205 ;  /* 0x3e0f295506237423 */ /* 0x000fe20000000023 */
[----:B------:R-:W-:-:S03]  /*1040*/  FADD R32, R30, -12583039 ;  /* 0xcb40007f1e207421 */ /* 0x000fc60000000000 */
[----:B------:R-:W-:Y:S01]  /*1050*/  FFMA R35, R6, R35, -0.16684235632419586182 ;  /* 0xbe2ad8b906237423 */ /* 0x000fe20000000023 */
[----:B------:R-:W-:-:S03]  /*1060*/  FFMA R32, R27, 1.4426950216293334961, -R32 ;  /* 0x3fb8aa3b1b207823 */ /* 0x000fc60000000820 */
[C---:B------:R-:W-:Y:S01]  /*1070*/  FFMA R35, R6.reuse, R35, 0.20012299716472625732 ;  /* 0x3e4ced0b06237423 */ /* 0x040fe20000000023 */
[C---:B------:R-:W-:Y:S01]  /*1080*/  FFMA R32, R27.reuse, 1.925963033500011079e-08, R32 ;  /* 0x32a570601b207823 */ /* 0x040fe20000000020 */
[----:B------:R-:W-:Y:S02]  /*1090*/  FFMA R27, R27, R13, R12 ;  /* 0x0000000d1b1b7223 */ /* 0x000fe4000000000c */
[----:B------:R-:W-:-:S04]  /*10a0*/  FFMA R35, R6, R35, -0.24999669194221496582 ;  /* 0xbe7fff2206237423 */ /* 0x000fc80000000023 */
[C---:B------:R-:W-:Y:S01]  /*10b0*/  FFMA R35, R6.reuse, R35, 0.33333182334899902344 ;  /* 0x3eaaaa7806237423 */ /* 0x040fe20000000023 */
[----:B------:R-:W0:Y:S03]  /*10c0*/  MUFU.EX2 R32, R32 ;  /* 0x0000002000207308 */ /* 0x000e260000000800 */
[----:B------:R-:W-:-:S04]  /*10d0*/  FFMA R35, R6, R35, -0.5 ;  /* 0xbf00000006237423 */ /* 0x000fc80000000023 */
[----:B------:R-:W-:-:S04]  /*10e0*/  FMUL R35, R6, R35 ;  /* 0x0000002306237220 */ /* 0x000fc80000400000 */
[----:B------:R-:W-:Y:S01]  /*10f0*/  FFMA R6, R6, R35, R6 ;  /* 0x0000002306067223 */ /* 0x000fe20000000006 */
[----:B------:R-:W-:-:S03]  /*1100*/  MOV R35, 0x7f800000 ;  /* 0x7f80000000237802 */ /* 0x000fc60000000f00 */
[----:B------:R-:W-:Y:S01]  /*1110*/  FFMA R6, R17, 0.69314718246459960938, R6 ;  /* 0x3f31721811067823 */ /* 0x000fe20000000006 */
[----:B------:R-:W-:Y:S01]  /*1120*/  SHF.L.U32 R17, R30, 0x17, RZ ;  /* 0x000000171e117819 */ /* 0x000fe200000006ff */
[C---:B------:R-:W-:Y:S01]  /*1130*/  @P0 FFMA R6, R0.reuse, R35, +INF ;  /* 0x7f80000000060423 */ /* 0x040fe20000000023 */
[----:B------:R-:W-:-:S03]  /*1140*/  FSETP.NEU.AND P0, PT, R0, RZ, PT ;  /* 0x000000ff0000720b */ /* 0x000fc60003f0d000 */
[----:B------:R-:W-:Y:S01]  /*1150*/  FMUL R30, R6, -2 ;  /* 0xc0000000061e7820 */ /* 0x000fe20000400000 */
[----:B0-----:R-:W-:-:S04]  /*1160*/  FMUL R17, R17, R32 ;  /* 0x0000002011117220 */ /* 0x001fc80000400000 */
[----:B------:R-:W-:Y:S01]  /*1170*/  FMUL R6, R17, UR10 ;  /* 0x0000000a11067c20 */ /* 0x000fe20008400000 */
[----:B------:R-:W-:Y:S02]  /*1180*/  FSEL R0, R30, +INF , P0 ;  /* 0x7f8000001e007808 */ /* 0x000fe40000000000 */
[----:B------:R-:W-:Y:S01]  /*1190*/  LOP3.LUT R17, R18, R33, RZ, 0x3c, !PT ;  /* 0x0000002112117212 */ /* 0x000fe200078e3cff */
[----:B------:R-:W-:Y:S01]  /*11a0*/  FFMA R18, R10, R19, R27 ;  /* 0x000000130a127223 */ /* 0x000fe2000000001b */
[----:B------:R-:W-:Y:S01]  /*11b0*/  FFMA R35, R19, R6, 1 ;  /* 0x3f80000013237423 */ /* 0x000fe20000000006 */
[----:B------:R-:W-:Y:S01]  /*11c0*/  VIADD R19, R0, 0xf3000000 ;  /* 0xf300000000137836 */ /* 0x000fe20000000000 */
[----:B------:R0:W1:Y:S01]  /*11d0*/  MUFU.RSQ R27, R0 ;  /* 0x00000000001b7308 */ /* 0x0000620000001400 */
[----:B------:R-:W-:Y:S01]  /*11e0*/  IADD3 R6, PT, PT, R28, 0xb0f8a, R17 ;  /* 0x000b0f8a1c067810 */ /* 0x000fe20007ffe011 */
[----:B------:R-:W-:Y:S02]  /*11f0*/  FMUL R26, R35, R26 ;  /* 0x0000001a231a7220 */ /* 0x000fe40000400000 */
[----:B------:R-:W-:Y:S01]  /*1200*/  ISETP.GT.U32.AND P0, PT, R19, 0x727fffff, PT ;  /* 0x727fffff1300780c */ /* 0x000fe20003f04070 */
[----:B------:R-:W-:Y:S01]  /*1210*/  FFMA R19, R11, R16, R18 ;  /* 0x000000100b137223 */ /* 0x000fe20000000012 */
[----:B------:R-:W-:-:S05]  /*1220*/  I2FP.F32.U32 R6, R6 ;  /* 0x0000000600067245 */ /* 0x000fca0000201000 */
[----:B------:R-:W-:-:S06]  /*1230*/  FFMA R16, R6, R37, 7.314590599882819788e-10 ;  /* 0x30490fdb06107423 */ /* 0x000fcc0000000025 */
[----:B01----:R-:W-:Y:S05]  /*1240*/  @!P0 BRA `(.L_x_15) ;  /* 0x0000000000148947 */ /* 0x003fea0003800000 */
[----:B------:R-:W-:Y:S01]  /*1250*/  BSSY.RECONVERGENT B1, `(.L_x_16) ;  /* 0x0000003000017945 */ /* 0x000fe20003800200 */
[----:B------:R-:W-:-:S07]  /*1260*/  MOV R6, 0x1280 ;  /* 0x0000128000067802 */ /* 0x000fce0000000f00 */
[----:B------:R-:W-:Y:S05]  /*1270*/  CALL.REL.NOINC `($__internal_0_$__cuda_sm20_sqrt_rn_f32_slowpath) ;  /* 0x00000010006c7944 */ /* 0x000fea0003c00000 */
[----:B------:R-:W-:Y:S05]  /*1280*/  BSYNC.RECONVERGENT B1 ;  /* 0x0000000000017941 */ /* 0x000fea0003800200 */
.L_x_16:
[----:B------:R-:W-:Y:S05]  /*1290*/  BRA `(.L_x_17) ;  /* 0x0000000000107947 */ /* 0x000fea0003800000 */
.L_x_15:
[----:B------:R-:W-:Y:S01]  /*12a0*/  FMUL.FTZ R35, R0, R27 ;  /* 0x0000001b00237220 */ /* 0x000fe20000410000 */
[----:B------:R-:W-:-:S03]  /*12b0*/  FMUL.FTZ R27, R27, 0.5 ;  /* 0x3f0000001b1b7820 */ /* 0x000fc60000410000 */
[----:B------:R-:W-:-:S04]  /*12c0*/  FFMA R0, -R35, R35, R0 ;  /* 0x0000002323007223 */ /* 0x000fc80000000100 */
[----:B------:R-:W-:-:S07]  /*12d0*/  FFMA R32, R0, R27, R35 ;  /* 0x0000001b00207223 */ /* 0x000fce0000000023 */
.L_x_17:
[----:B------:R-:W-:Y:S05]  /*12e0*/  BSYNC.RECONVERGENT B0 ;  /* 0x0000000000007941 */ /* 0x000fea0003800200 */
.L_x_14:
[----:B------:R-:W-:Y:S01]  /*12f0*/  HFMA2 R27, -RZ, RZ, 3.7421875, 0 ;  /* 0x437c0000ff1b7431 */ /* 0x000fe200000001ff */
[----:B------:R-:W-:Y:S01]  /*1300*/  MOV R0, 0x3bbb989d ;  /* 0x3bbb989d00007802 */ /* 0x000fe20000000f00 */
[----:B------:R-:W-:Y:S01]  /*1310*/  FMUL.RZ R18, R16, 0.15915493667125701904 ;  /* 0x3e22f98310127820 */ /* 0x000fe2000040c000 */
[----:B------:R-:W-:Y:S01]  /*1320*/  UIADD3 UR6, UPT, UPT, UR6, 0x2, URZ ;  /* 0x0000000206067890 */ /* 0x000fe2000fffe0ff */
[----:B------:R-:W-:Y:S02]  /*1330*/  IADD3 R28, PT, PT, R28, 0x161f14, RZ ;  /* 0x00161f141c1c7810 */ /* 0x000fe40007ffe0ff */
[----:B------:R-:W-:Y:S01]  /*1340*/  FFMA.SAT R0, R19, R0, 0.5 ;  /* 0x3f00000013007423 */ /* 0x000fe20000002000 */
[----:B------:R-:W-:Y:S01]  /*1350*/  MUFU.COS R35, R18 ;  /* 0x0000001200237308 */ /* 0x000fe20000000000 */
[----:B------:R-:W-:Y:S02]  /*1360*/  UISETP.NE.AND UP0, UPT, UR6, URZ, UPT ;  /* 0x000000ff0600728c */ /* 0x000fe4000bf05270 */
[----:B------:R-:W-:-:S04]  /*1370*/  FFMA.RM R0, R0, R27, 12582913 ;  /* 0x4b40000100007423 */ /* 0x000fc8000000401b */
[C---:B------:R-:W-:Y:S01]  /*1380*/  FADD R6, R0.reuse, -12583039 ;  /* 0xcb40007f00067421 */ /* 0x040fe20000000000 */
[----:B------:R0:W1:Y:S01]  /*1390*/  MUFU.SIN R27, R18 ;  /* 0x00000012001b7308 */ /* 0x0000620000000400 */
[----:B------:R-:W-:Y:S02]  /*13a0*/  SHF.L.U32 R0, R0, 0x17, RZ ;  /* 0x0000001700007819 */ /* 0x000fe400000006ff */
[----:B------:R-:W-:-:S04]  /*13b0*/  FFMA R6, R19, 1.4426950216293334961, -R6 ;  /* 0x3fb8aa3b13067823 */ /* 0x000fc80000000806 */
[C---:B------:R-:W-:Y:S01]  /*13c0*/  FFMA R6, R19.reuse, 1.925963033500011079e-08, R6 ;  /* 0x32a5706013067823 */ /* 0x040fe20000000006 */
[----:B------:R-:W-:Y:S01]  /*13d0*/  FFMA R19, R19, R13, R12 ;  /* 0x0000000d13137223 */ /* 0x000fe2000000000c */
[----:B0-----:R-:W-:Y:S02]  /*13e0*/  MOV R18, R29 ;  /* 0x0000001d00127202 */ /* 0x001fe40000000f00 */
[----:B------:R-:W0:Y:S01]  /*13f0*/  MUFU.EX2 R37, R6 ;  /* 0x0000000600257308 */ /* 0x000e220000000800 */
[-C--:B-1----:R-:W-:Y:S01]  /*1400*/  FMUL R27, R27, R32.reuse ;  /* 0x000000201b1b7220 */ /* 0x082fe20000400000 */
[----:B------:R-:W-:-:S03]  /*1410*/  FMUL R32, R35, R32 ;  /* 0x0000002023207220 */ /* 0x000fc60000400000 */
[----:B------:R-:W-:Y:S01]  /*1420*/  FFMA R16, R10, R27, R19 ;  /* 0x0000001b0a107223 */ /* 0x000fe20000000013 */
[----:B0-----:R-:W-:-:S04]  /*1430*/  FMUL R0, R0, R37 ;  /* 0x0000002500007220 */ /* 0x001fc80000400000 */
[----:B------:R-:W-:-:S04]  /*1440*/  FMUL R0, R0, UR10 ;  /* 0x0000000a00007c20 */ /* 0x000fc80008400000 */
[----:B------:R-:W-:Y:S01]  /*1450*/  FFMA R19, R27, R0, 1 ;  /* 0x3f8000001b137423 */ /* 0x000fe20000000000 */
[----:B------:R-:W-:Y:S01]  /*1460*/  FFMA R27, R11, R32, R16 ;  /* 0x000000200b1b7223 */ /* 0x000fe20000000010 */
[----:B------:R-:W-:Y:S02]  /*1470*/  MOV R16, R33 ;  /* 0x0000002100107202 */ /* 0x000fe40000000f00 */
[----:B------:R-:W-:Y:S01]  /*1480*/  FMUL R26, R26, R19 ;  /* 0x000000131a1a7220 */ /* 0x000fe20000400000 */
[----:B------:R-:W-:Y:S01]  /*1490*/  MOV R19, R31 ;  /* 0x0000001f00137202 */ /* 0x000fe20000000f00 */
[----:B------:R-:W-:Y:S06]  /*14a0*/  BRA.U UP0, `(.L_x_18) ;  /* 0xfffffff5004c7547 */ /* 0x000fec000b83ffff */
[----:B------:R-:W-:Y:S02]  /*14b0*/  IADD3 R0, PT, PT, R28, -0xb0f8a, RZ ;  /* 0xfff4f0761c007810 */ /* 0x000fe40007ffe0ff */
[----:B------:R-:W-:Y:S02]  /*14c0*/  MOV R18, R29 ;  /* 0x0000001d00127202 */ /* 0x000fe40000000f00 */
[----:B------:R-:W-:Y:S02]  /*14d0*/  MOV R19, R31 ;  /* 0x0000001f00137202 */ /* 0x000fe40000000f00 */
[----:B------:R-:W-:-:S07]  /*14e0*/  MOV R16, R33 ;  /* 0x0000002100107202 */ /* 0x000fce0000000f00 */
.L_x_10:
[----:B------:R-:W0:Y:S02]  /*14f0*/  LDCU UR6, c[0x0][0x388] ;  /* 0x00007100ff0677ac */ /* 0x000e240008000800 */
[----:B0-----:R-:W-:-:S04]  /*1500*/  ULOP3.LUT UR6, UR6, 0x1, URZ, 0xc0, !UPT ;  /* 0x0000000106067892 */ /* 0x001fc8000f8ec0ff */
[----:B------:R-:W-:-:S09]  /*1510*/  UISETP.NE.U32.AND UP0, UPT, UR6, 0x1, UPT ;  /* 0x000000010600788c */ /* 0x000fd2000bf05070 */
[----:B------:R-:W-:Y:S05]  /*1520*/  BRA.U UP0, `(.L_x_19) ;  /* 0x00000005004c7547 */ /* 0x000fea000b800000 */
        /* <DEDUP_REMOVED lines=10> */
[----:B------:R-:W-:-:S04]  /*15d0*/  IADD3 R6, PT, PT, R0, 0x587c5, R28 ;  /* 0x000587c500067810 */ /* 0x000fc80007ffe01c */
[----:B------:R-:W-:-:S05]  /*15e0*/  I2FP.F32.U32 R6, R6 ;  /* 0x0000000600067245 */ /* 0x000fca0000201000 */
[----:B------:R-:W-:-:S05]  /*15f0*/  FFMA R6, R6, R21, 1.1641532182693481445e-10 ;  /* 0x2f00000006067423 */ /* 0x000fca0000000015 */
[----:B------:R-:W-:-:S13]  /*1600*/  FSETP.GEU.AND P0, PT, R6, 1.175494350822287508e-38, PT ;  /* 0x008000000600780b */ /* 0x000fda0003f0e000 */
[----:B------:R-:W-:-:S05]  /*1610*/  @!P0 FMUL R6, R6, 8388608 ;  /* 0x4b00000006068820 */ /* 0x000fca0000400000 */
[----:B------:R-:W-:-:S04]  /*1620*/  IADD3 R29, PT, PT, R6, -0x3f2aaaab, RZ ;  /* 0xc0d55555061d7810 */ /* 0x000fc80007ffe0ff */
[----:B------:R-:W-:-:S04]  /*1630*/  LOP3.LUT R29, R29, 0xff800000, RZ, 0xc0, !PT ;  /* 0xff8000001d1d7812 */ /* 0x000fc800078ec0ff */
[-C--:B------:R-:W-:Y:S02]  /*1640*/  IADD3 R21, PT, PT, R6, -R29.reuse, RZ ;  /* 0x8000001d06157210 */ /* 0x080fe40007ffe0ff */
[----:B------:R-:W-:-:S03]  /*1650*/  I2FP.F32.S32 R29, R29 ;  /* 0x0000001d001d7245 */ /* 0x000fc60000201400 */
[----:B------:R-:W-:-:S04]  /*1660*/  FADD R21, R21, -1 ;  /* 0xbf80000015157421 */ /* 0x000fc80000000000 */
[----:B------:R-:W-:-:S04]  /*1670*/  FFMA R30, R21, -R30, 0.14084610342979431152 ;  /* 0x3e1039f6151e7423 */ /* 0x000fc8000000081e */
[----:B------:R-:W-:-:S04]  /*1680*/  FFMA R30, R21, R30, -0.12148627638816833496 ;  /* 0xbdf8cdcc151e7423 */ /* 0x000fc8000000001e */
[----:B------:R-:W-:-:S04]  /*1690*/  FFMA R30, R21, R30, 0.13980610668659210205 ;  /* 0x3e0f2955151e7423 */ /* 0x000fc8000000001e */
[----:B------:R-:W-:-:S04]  /*16a0*/  FFMA R30, R21, R30, -0.16684235632419586182 ;  /* 0xbe2ad8b9151e7423 */ /* 0x000fc8000000001e */
[----:B------:R-:W-:-:S04]  /*16b0*/  FFMA R30, R21, R30, 0.20012299716472625732 ;  /* 0x3e4ced0b151e7423 */ /* 0x000fc8000000001e */
[----:B------:R-:W-:-:S04]  /*16c0*/  FFMA R30, R21, R30, -0.24999669194221496582 ;  /* 0xbe7fff22151e7423 */ /* 0x000fc8000000001e */
[----:B------:R-:W-:-:S04]  /*16d0*/  FFMA R30, R21, R30, 0.33333182334899902344 ;  /* 0x3eaaaa78151e7423 */ /* 0x000fc8000000001e */
[C---:B------:R-:W-:Y:S01]  /*16e0*/  FFMA R32, R21.reuse, R30, -0.5 ;  /* 0xbf00000015207423 */ /* 0x040fe2000000001e */
[----:B------:R-:W-:Y:S02]  /*16f0*/  FSEL R30, RZ, -23, P0 ;  /* 0xc1b80000ff1e7808 */ /* 0x000fe40000000000 */
[----:B------:R-:W-:Y:S01]  /*1700*/  ISETP.GT.U32.AND P0, PT, R6, 0x7f7fffff, PT ;  /* 0x7f7fffff0600780c */ /* 0x000fe20003f04070 */
[----:B------:R-:W-:Y:S02]  /*1710*/  FMUL R32, R21, R32 ;  /* 0x0000002015207220 */ /* 0x000fe40000400000 */
[----:B------:R-:W-:Y:S02]  /*1720*/  FFMA R29, R29, 1.1920928955078125e-07, R30 ;  /* 0x340000001d1d7823 */ /* 0x000fe4000000001e */
[----:B------:R-:W-:Y:S01]  /*1730*/  FFMA R32, R21, R32, R21 ;  /* 0x0000002015207223 */ /* 0x000fe20000000015 */
[----:B------:R-:W-:-:S03]  /*1740*/  SHF.R.U32.HI R21, RZ, 0x2, R18 ;  /* 0x00000002ff157819 */ /* 0x000fc60000011612 */
[----:B------:R-:W-:Y:S01]  /*1750*/  FFMA R32, R29, 0.69314718246459960938, R32 ;  /* 0x3f3172181d207823 */ /* 0x000fe20000000020 */
[----:B------:R-:W-:Y:S02]  /*1760*/  LOP3.LUT R21, R21, R18, RZ, 0x3c, !PT ;  /* 0x0000001215157212 */ /* 0x000fe400078e3cff */
[----:B------:R-:W-:Y:S01]  /*1770*/  SHF.L.U32 R18, R28, 0x4, RZ ;  /* 0x000000041c127819 */ /* 0x000fe200000006ff */
[C---:B------:R-:W-:Y:S01]  /*1780*/  @P0 FFMA R32, R6.reuse, R31, +INF ;  /* 0x7f80000006200423 */ /* 0x040fe2000000001f */
[C---:B------:R-:W-:Y:S01]  /*1790*/  SHF.L.U32 R29, R21.reuse, 0x1, RZ ;  /* 0x00000001151d7819 */ /* 0x040fe200000006ff */
[----:B------:R-:W-:Y:S01]  /*17a0*/  HFMA2 R31, -RZ, RZ, 0.1495361328125, 0.0004794597625732421875 ;  /* 0x30c90fdbff1f7431 */ /* 0x000fe200000001ff */
[----:B------:R-:W-:Y:S01]  /*17b0*/  FSETP.NEU.AND P0, PT, R6, RZ, PT ;  /* 0x000000ff0600720b */ /* 0x000fe20003f0d000 */
[----:B------:R-:W-:Y:S01]  /*17c0*/  FMUL R32, R32, -2 ;  /* 0xc000000020207820 */ /* 0x000fe20000400000 */
[----:B------:R-:W-:-:S04]  /*17d0*/  LOP3.LUT R29, R21, R29, R18, 0x96, !PT ;  /* 0x0000001d151d7212 */ /* 0x000fc800078e9612 */
[----:B------:R-:W-:Y:S02]  /*17e0*/  FSEL R21, R32, +INF , P0 ;  /* 0x7f80000020157808 */ /* 0x000fe40000000000 */
[----:B------:R-:W-:Y:S02]  /*17f0*/  LOP3.LUT R29, R29, R28, RZ, 0x3c, !PT ;  /* 0x0000001c1d1d7212 */ /* 0x000fe400078e3cff */
[----:B------:R-:W-:Y:S01]  /*1800*/  IADD3 R18, PT, PT, R21, -0xd000000, RZ ;  /* 0xf300000015127810 */ /* 0x000fe20007ffe0ff */
[----:B------:R0:W1:Y:S01]  /*1810*/  MUFU.RSQ R6, R21 ;  /* 0x0000001500067308 */ /* 0x0000620000001400 */
[----:B------:R-:W-:Y:S02]  /*1820*/  IADD3 R0, PT, PT, R0, 0xb0f8a, R29 ;  /* 0x000b0f8a00007810 */ /* 0x000fe40007ffe01d */
[----:B------:R-:W-:Y:S02]  /*1830*/  ISETP.GT.U32.AND P0, PT, R18, 0x727fffff, PT ;  /* 0x727fffff1200780c */ /* 0x000fe40003f04070 */
[----:B------:R-:W-:-:S05]  /*1840*/  I2FP.F32.U32 R0, R0 ;  /* 0x0000000000007245 */ /* 0x000fca0000201000 */
[----:B------:R-:W-:-:S06]  /*1850*/  FFMA R18, R0, R31, 7.314590599882819788e-10 ;  /* 0x30490fdb00127423 */ /* 0x000fcc000000001f */
[----:B0-----:R-:W-:Y:S05]  /*1860*/  @!P0 BRA `(.L_x_21) ;  /* 0x0000000000108947 */ /* 0x001fea0003800000 */
[----:B------:R-:W-:Y:S02]  /*1870*/  MOV R0, R21 ;  /* 0x0000001500007202 */ /* 0x000fe40000000f00 */
[----:B-1----:R-:W-:-:S07]  /*1880*/  MOV R6, 0x18a0 ;  /* 0x000018a000067802 */ /* 0x002fce0000000f00 */
[----:B------:R-:W-:Y:S05]  /*1890*/  CALL.REL.NOINC `($__internal_0_$__cuda_sm20_sqrt_rn_f32_slowpath) ;  /* 0x0000000800e47944 */ /* 0x000fea0003c00000 */
[----:B------:R-:W-:Y:S05]  /*18a0*/  BRA `(.L_x_22) ;  /* 0x0000000000107947 */ /* 0x000fea0003800000 */
.L_x_21:
[----:B-1----:R-:W-:Y:S01]  /*18b0*/  FMUL.FTZ R32, R21, R6 ;  /* 0x0000000615207220 */ /* 0x002fe20000410000 */
[----:B------:R-:W-:-:S03]  /*18c0*/  FMUL.FTZ R0, R6, 0.5 ;  /* 0x3f00000006007820 */ /* 0x000fc60000410000 */
[----:B------:R-:W-:-:S04]  /*18d0*/  FFMA R21, -R32, R32, R21 ;  /* 0x0000002020157223 */ /* 0x000fc80000000115 */
[----:B------:R-:W-:-:S07]  /*18e0*/  FFMA R32, R21, R0, R32 ;  /* 0x0000000015207223 */ /* 0x000fce0000000020 */
.L_x_22:
[----:B------:R-:W-:Y:S05]  /*18f0*/  BSYNC.RECONVERGENT B0 ;  /* 0x0000000000007941 */ /* 0x000fea0003800200 */
.L_x_20:
[----:B------:R-:W-:Y:S01]  /*1900*/  MOV R0, 0x3bbb989d ;  /* 0x3bbb989d00007802 */ /* 0x000fe20000000f00 */
[----:B------:R-:W-:Y:S02]  /*1910*/  IMAD.MOV.U32 R21, RZ, RZ, 0x437c0000 ;  /* 0x437c0000ff157424 */ /* 0x000fe400078e00ff */
[----:B------:R-:W-:Y:S01]  /*1920*/  FMUL.RZ R30, R18, 0.15915493667125701904 ;  /* 0x3e22f983121e7820 */ /* 0x000fe2000040c000 */
[----:B------:R-:W0:Y:S01]  /*1930*/  LDCU UR6, c[0x0][0x384] ;  /* 0x00007080ff0677ac */ /* 0x000e220008000800 */
[----:B------:R-:W-:Y:S01]  /*1940*/  MOV R18, R16 ;  /* 0x0000001000127202 */ /* 0x000fe20000000f00 */
[----:B------:R-:W-:Y:S01]  /*1950*/  FFMA.SAT R0, R27, R0, 0.5 ;  /* 0x3f0000001b007423 */ /* 0x000fe20000002000 */
[----:B------:R-:W-:-:S03]  /*1960*/  MOV R16, R28 ;  /* 0x0000001c00107202 */ /* 0x000fc60000000f00 */
[----:B------:R-:W-:Y:S02]  /*1970*/  FFMA.RM R0, R0, R21, 12582913 ;  /* 0x4b40000100007423 */ /* 0x000fe40000004015 */
[----:B------:R-:W1:Y:S02]  /*1980*/  MUFU.SIN R21, R30 ;  /* 0x0000001e00157308 */ /* 0x000e640000000400 */
[C---:B------:R-:W-:Y:S01]  /*1990*/  FADD R6, R0.reuse, -12583039 ;  /* 0xcb40007f00067421 */ /* 0x040fe20000000000 */
[----:B------:R-:W-:-:S03]  /*19a0*/  SHF.L.U32 R0, R0, 0x17, RZ ;  /* 0x0000001700007819 */ /* 0x000fc600000006ff */
[----:B------:R-:W-:-:S04]  /*19b0*/  FFMA R6, R27, 1.4426950216293334961, -R6 ;  /* 0x3fb8aa3b1b067823 */ /* 0x000fc80000000806 */
[----:B------:R-:W-:-:S04]  /*19c0*/  FFMA R6, R27, 1.925963033500011079e-08, R6 ;  /* 0x32a570601b067823 */ /* 0x000fc80000000006 */
[----:B------:R-:W2:Y:S01]  /*19d0*/  MUFU.EX2 R27, R6 ;  /* 0x00000006001b7308 */ /* 0x000ea20000000800 */
[----:B-1----:R-:W-:Y:S01]  /*19e0*/  FMUL R32, R21, R32 ;  /* 0x0000002015207220 */ /* 0x002fe20000400000 */
[----:B------:R-:W-:Y:S02]  /*19f0*/  MOV R21, R19 ;  /* 0x0000001300157202 */ /* 0x000fe40000000f00 */
[----:B------:R-:W-:Y:S02]  /*1a00*/  MOV R19, R17 ;  /* 0x0000001100137202 */ /* 0x000fe40000000f00 */
[----:B------:R-:W-:Y:S01]  /*1a10*/  MOV R17, R29 ;  /* 0x0000001d00117202 */ /* 0x000fe20000000f00 */
[----:B--2---:R-:W-:-:S04]  /*1a20*/  FMUL R0, R0, R27 ;  /* 0x0000001b00007220 */ /* 0x004fc80000400000 */
[----:B0-----:R-:W-:-:S04]  /*1a30*/  FMUL R27, R0, UR6 ;  /* 0x00000006001b7c20 */ /* 0x001fc80008400000 */
[----:B------:R-:W-:-:S04]  /*1a40*/  FFMA R27, R32, R27, 1 ;  /* 0x3f800000201b7423 */ /* 0x000fc8000000001b */
[----:B------:R-:W-:-:S07]  /*1a50*/  FMUL R26, R26, R27 ;  /* 0x0000001b1a1a7220 */ /* 0x000fce0000400000 */
.L_x_19:
[----:B------:R-:W0:Y:S01]  /*1a60*/  LDCU UR10, c[0x0][0x390] ;  /* 0x00007200ff0a77ac */ /* 0x000e220008000800 */
[----:B------:R-:W-:Y:S01]  /*1a70*/  FSETP.GEU.AND P1, PT, R26, 12, PT ;  /* 0x414000001a00780b */ /* 0x000fe20003f2e000 */
[----:B------:R-:W-:-:S12]  /*1a80*/  UIADD3 UR4, UPT, UPT, UR4, 0x1, URZ ;  /* 0x0000000104047890 */ /* 0x000fd8000fffe0ff */
[----:B------:R-:W-:Y:S01]  /*1a90*/  @!P1 FADD R0, -R5, R26 ;  /* 0x0000001a05009221 */ /* 0x000fe20000000100 */
[----:B------:R-:W-:Y:S01]  /*1aa0*/  @!P1 FSETP.GT.AND P0, PT, R26, R5, PT ;  /* 0x000000051a00920b */ /* 0x000fe20003f04000 */
[----:B0-----:R-:W-:-:S03]  /*1ab0*/  UISETP.NE.AND UP0, UPT, UR4, UR10, UPT ;  /* 0x0000000a0400728c */ /* 0x001fc6000bf05270 */
[----:B------:R-:W-:-:S05]  /*1ac0*/  @!P1 FSEL R0, R0, RZ, P0 ;  /* 0x000000ff00009208 */ /* 0x000fca0000000000 */
[----:B------:R-:W-:Y:S01]  /*1ad0*/  @!P1 FADD R8, R8, R0 ;  /* 0x0000000008089221 */ /* 0x000fe20000000000 */
[----:B------:R-:W-:Y:S01]  /*1ae0*/  @!P1 FFMA R9, R0, R0, R9 ;  /* 0x0000000000099223 */ /* 0x000fe20000000009 */
[----:B------:R-:W-:Y:S06]  /*1af0*/  BRA.U !UP0, `(.L_x_4) ;  /* 0x0000000508a07547 */ /* 0x000fec000b800000 */
[----:B------:R-:W-:Y:S01]  /*1b00*/  IADD3 R20, PT, PT, R20, UR5, RZ ;  /* 0x0000000514147c10 */ /* 0x000fe2000fffe0ff */
[----:B------:R-:W-:Y:S06]  /*1b10*/  BRA `(.L_x_23) ;  /* 0xffffffec00847947 */ /* 0x000fec000383ffff */
.L_x_5:
[----:B------:R-:W-:Y:S01]  /*1b20*/  UISETP.GE.U32.AND UP0, UPT, UR10, 0x4, UPT ;  /* 0x000000040a00788c */ /* 0x000fe2000bf06070 */
[----:B------:R-:W-:Y:S01]  /*1b30*/  CS2R R8, SRZ ;  /* 0x0000000000087805 */ /* 0x000fe2000001ff00 */
[----:B------:R-:W-:-:S07]  /*1b40*/  ULOP3.LUT UR5, UR10, 0x3, URZ, 0xc0, !UPT ;  /* 0x000000030a057892 */ /* 0x000fce000f8ec0ff */
[----:B------:R-:W-:Y:S05]  /*1b50*/  BRA.U !UP0, `(.L_x_24) ;  /* 0x0000000508507547 */ /* 0x000fea000b800000 */
[----:B------:R-:W-:Y:S01]  /*1b60*/  ULOP3.LUT UR6, UR10, 0x7ffffffc, URZ, 0xc0, !UPT ;  /* 0x7ffffffc0a067892 */ /* 0x000fe2000f8ec0ff */
[C---:B------:R-:W-:Y:S01]  /*1b70*/  FADD R7, -R5.reuse, 1 ;  /* 0x3f80000005077421 */ /* 0x040fe20000000100 */
[----:B------:R-:W-:Y:S01]  /*1b80*/  FSETP.GEU.AND P0, PT, R5, 1, PT ;  /* 0x3f8000000500780b */ /* 0x000fe20003f0e000 */
[----:B------:R-:W-:Y:S01]  /*1b90*/  HFMA2 R9, -RZ, RZ, 0, 0 ;  /* 0x00000000ff097431 */ /* 0x000fe200000001ff */
[----:B------:R-:W-:Y:S02]  /*1ba0*/  UISETP.GT.AND UP0, UPT, UR6, URZ, UPT ;  /* 0x000000ff0600728c */ /* 0x000fe4000bf04270 */
[----:B------:R-:W-:Y:S01]  /*1bb0*/  FSEL R7, R7, RZ, !P0 ;  /* 0x000000ff07077208 */ /* 0x000fe20004000000 */
[----:B------:R-:W-:-:S04]  /*1bc0*/  UMOV UR4, URZ ;  /* 0x000000ff00047c82 */ /* 0x000fc80008000000 */
[----:B------:R-:W-:Y:S02]  /*1bd0*/  FMUL R0, R7, R7 ;  /* 0x0000000707007220 */ /* 0x000fe40000400000 */
[----:B------:R-:W-:Y:S05]  /*1be0*/  BRA.U !UP0, `(.L_x_25) ;  /* 0x0000000508007547 */ /* 0x000fea000b800000 */
[----:B------:R-:W-:Y:S02]  /*1bf0*/  UIADD3 UR7, UPT, UPT, UR6, -UR4, URZ ;  /* 0x8000000406077290 */ /* 0x000fe4000fffe0ff */
[----:B------:R-:W-:Y:S02]  /*1c00*/  UPLOP3.LUT UP0, UPT, UPT, UPT, UPT, 0x80, 0x8 ;  /* 0x000000000008789c */ /* 0x000fe40003f0f070 */
[----:B------:R-:W-:-:S09]  /*1c10*/  UISETP.GT.AND UP1, UPT, UR7, 0xc, UPT ;  /* 0x0000000c0700788c */ /* 0x000fd2000bf24270 */
[----:B------:R-:W-:Y:S05]  /*1c20*/  BRA.U !UP1, `(.L_x_26) ;  /* 0x0000000109947547 */ /* 0x000fea000b800000 */
[----:B------:R-:W-:Y:S02]  /*1c30*/  UIADD3 UR7, UPT, UPT, UR6, -0xc, URZ ;  /* 0xfffffff406077890 */ /* 0x000fe4000fffe0ff */
[----:B------:R-:W-:-:S11]  /*1c40*/  UPLOP3.LUT UP0, UPT, UPT, UPT, UPT, 0x40, 0x4 ;  /* 0x000000000004789c */ /* 0x000fd60003f0e870 */
.L_x_27:
[C---:B------:R-:W-:Y:S01]  /*1c50*/  FADD R8, R7.reuse, R8 ;  /* 0x0000000807087221 */ /* 0x040fe20000000000 */
[C---:B------:R-:W-:Y:S01]  /*1c60*/  FADD R9, R0.reuse, R9 ;  /* 0x0000000900097221 */ /* 0x040fe20000000000 */
[----:B------:R-:W-:Y:S02]  /*1c70*/  UIADD3 UR4, UPT, UPT, UR4, 0x10, URZ ;  /* 0x0000001004047890 */ /* 0x000fe4000fffe0ff */
[C---:B------:R-:W-:Y:S01]  /*1c80*/  FADD R8, R7.reuse, R8 ;  /* 0x0000000807087221 */ /* 0x040fe20000000000 */
[C---:B------:R-:W-:Y:S01]  /*1c90*/  FADD R9, R0.reuse, R9 ;  /* 0x0000000900097221 */ /* 0x040fe20000000000 */
[----:B------:R-:W-:Y:S02]  /*1ca0*/  UISETP.GE.AND UP1, UPT, UR4, UR7, UPT ;  /* 0x000000070400728c */ /* 0x000fe4000bf26270 */
[----:B------:R-:W-:Y:S01]  /*1cb0*/  FADD R8, R7, R8 ;  /* 0x0000000807087221 */ /* 0x000fe20000000000 */
[----:B------:R-:W-:-:S03]  /*1cc0*/  FADD R9, R0, R9 ;  /* 0x0000000900097221 */ /* 0x000fc60000000000 */
        /* <DEDUP_REMOVED lines=25> */
[----:B------:R-:W-:Y:S01]  /*1e60*/  FADD R9, R0, R9 ;  /* 0x0000000900097221 */ /* 0x000fe20000000000 */
[----:B------:R-:W-:Y:S06]  /*1e70*/  BRA.U !UP1, `(.L_x_27) ;  /* 0xfffffffd09747547 */ /* 0x000fec000b83ffff */
.L_x_26:
[----:B------:R-:W-:-:S04]  /*1e80*/  UIADD3 UR7, UPT, UPT, UR6, -UR4, URZ ;  /* 0x8000000406077290 */ /* 0x000fc8000fffe0ff */
[----:B------:R-:W-:-:S09]  /*1e90*/  UISETP.GT.AND UP1, UPT, UR7, 0x4, UPT ;  /* 0x000000040700788c */ /* 0x000fd2000bf24270 */
[----:B------:R-:W-:Y:S05]  /*1ea0*/  BRA.U !UP1, `(.L_x_28) ;  /* 0x0000000109487547 */ /* 0x000fea000b800000 */
[----:B------:R-:W-:Y:S01]  /*1eb0*/  FADD R8, R8, R7 ;  /* 0x0000000708087221 */ /* 0x000fe20000000000 */
[----:B------:R-:W-:Y:S01]  /*1ec0*/  FADD R9, R9, R0 ;  /* 0x0000000009097221 */ /* 0x000fe20000000000 */
[----:B------:R-:W-:Y:S02]  /*1ed0*/  UPLOP3.LUT UP0, UPT, UPT, UPT, UPT, 0x40, 0x4 ;  /* 0x000000000004789c */ /* 0x000fe40003f0e870 */
[C---:B------:R-:W-:Y:S01]  /*1ee0*/  FADD R8, R7.reuse, R8 ;  /* 0x0000000807087221 */ /* 0x040fe20000000000 */
[C---:B------:R-:W-:Y:S01]  /*1ef0*/  FADD R9, R0.reuse, R9 ;  /* 0x0000000900097221 */ /* 0x040fe20000000000 */
[----:B------:R-:W-:Y:S02]  /*1f00*/  UIADD3 UR4, UPT, UPT, UR4, 0x8, URZ ;  /* 0x0000000804047890 */ /* 0x000fe4000fffe0ff */
        /* <DEDUP_REMOVED lines=11> */
[----:B------:R-:W-:-:S07]  /*1fc0*/  FADD R9, R0, R9 ;  /* 0x0000000900097221 */ /* 0x000fce0000000000 */
.L_x_28:
[----:B------:R-:W-:-:S09]  /*1fd0*/  UISETP.NE.OR UP0, UPT, UR4, UR6, UP0 ;  /* 0x000000060400728c */ /* 0x000fd20008705670 */
[----:B------:R-:W-:Y:S05]  /*1fe0*/  BRA.U !UP0, `(.L_x_24) ;  /* 0x00000001082c7547 */ /* 0x000fea000b800000 */
.L_x_25:
[----:B------:R-:W-:Y:S01]  /*1ff0*/  UIADD3 UR4, UPT, UPT, UR4, 0x4, URZ ;  /* 0x0000000404047890 */ /* 0x000fe2000fffe0ff */
[C---:B------:R-:W-:Y:S01]  /*2000*/  FADD R8, R7.reuse, R8 ;  /* 0x0000000807087221 */ /* 0x040fe20000000000 */
[C---:B------:R-:W-:Y:S02]  /*2010*/  FADD R9, R0.reuse, R9 ;  /* 0x0000000900097221 */ /* 0x040fe40000000000 */
[----:B------:R-:W-:Y:S01]  /*2020*/  UISETP.NE.AND UP0, UPT, UR4, UR6, UPT ;  /* 0x000000060400728c */ /* 0x000fe2000bf05270 */
[----:B------:R-:W-:Y:S01]  /*2030*/  FADD R8, R7, R8 ;  /* 0x0000000807087221 */ /* 0x000fe20000000000 */
[----:B------:R-:W-:-:S03]  /*2040*/  FADD R9, R0, R9 ;  /* 0x0000000900097221 */ /* 0x000fc60000000000 */
[----:B------:R-:W-:Y:S01]  /*2050*/  FADD R8, R7, R8 ;  /* 0x0000000807087221 */ /* 0x000fe20000000000 */
[----:B------:R-:W-:-:S03]  /*2060*/  FADD R9, R0, R9 ;  /* 0x0000000900097221 */ /* 0x000fc60000000000 */
[----:B------:R-:W-:Y:S01]  /*2070*/  FADD R8, R7, R8 ;  /* 0x0000000807087221 */ /* 0x000fe20000000000 */
[----:B------:R-:W-:Y:S01]  /*2080*/  FADD R9, R0, R9 ;  /* 0x0000000900097221 */ /* 0x000fe20000000000 */
[----:B------:R-:W-:Y:S06]  /*2090*/  BRA.U UP0, `(.L_x_25) ;  /* 0xfffffffd00d47547 */ /* 0x000fec000b83ffff */
.L_x_24:
[----:B------:R-:W-:Y:S01]  /*20a0*/  UISETP.NE.AND UP0, UPT, UR5, URZ, UPT ;  /* 0x000000ff0500728c */ /* 0x000fe2000bf05270 */
[----:B------:R-:W-:-:S08]  /*20b0*/  MOV R4, R20 ;  /* 0x0000001400047202 */ /* 0x000fd00000000f00 */
[----:B------:R-:W-:Y:S05]  /*20c0*/  BRA.U !UP0, `(.L_x_4) ;  /* 0x00000001082c7547 */ /* 0x000fea000b800000 */
[C---:B------:R-:W-:Y:S01]  /*20d0*/  FADD R0, -R5.reuse, 1 ;  /* 0x3f80000005007421 */ /* 0x040fe20000000100 */
[----:B------:R-:W-:Y:S01]  /*20e0*/  FSETP.GEU.AND P0, PT, R5, 1, PT ;  /* 0x3f8000000500780b */ /* 0x000fe20003f0e000 */
[----:B------:R-:W-:-:S03]  /*20f0*/  UMOV UR4, URZ ;  /* 0x000000ff00047c82 */ /* 0x000fc60008000000 */
[----:B------:R-:W-:-:S05]  /*2100*/  FSEL R5, R0, RZ, !P0 ;  /* 0x000000ff00057208 */ /* 0x000fca0004000000 */
[----:B------:R-:W-:-:S07]  /*2110*/  FMUL R0, R5, R5 ;  /* 0x0000000505007220 */ /* 0x000fce0000400000 */
.L_x_29:
[----:B------:R-:W-:Y:S01]  /*2120*/  UIADD3 UR4, UPT, UPT, UR4, 0x1, URZ ;  /* 0x0000000104047890 */ /* 0x000fe2000fffe0ff */
[----:B------:R-:W-:Y:S01]  /*2130*/  FADD R8, R5, R8 ;  /* 0x0000000805087221 */ /* 0x000fe20000000000 */
[----:B------:R-:W-:Y:S02]  /*2140*/  FADD R9, R0, R9 ;  /* 0x0000000900097221 */ /* 0x000fe40000000000 */
[----:B------:R-:W-:-:S09]  /*2150*/  UISETP.NE.AND UP0, UPT, UR4, UR5, UPT ;  /* 0x000000050400728c */ /* 0x000fd2000bf05270 */
[----:B------:R-:W-:Y:S05]  /*2160*/  BRA.U UP0, `(.L_x_29) ;  /* 0xfffffffd00ec7547 */ /* 0x000fea000b83ffff */
[----:B------:R-:W-:-:S07]  /*2170*/  MOV R4, R20 ;  /* 0x0000001400047202 */ /* 0x000fce0000000f00 */
.L_x_4:
[----:B------:R-:W-:Y:S01]  /*2180*/  I2FP.F32.S32 R10, UR10 ;  /* 0x0000000a000a7c45 */ /* 0x000fe20008201400 */
[----:B------:R-:W-:Y:S03]  /*2190*/  BSSY.RECONVERGENT B0, `(.L_x_30) ;  /* 0x000000d000007945 */ /* 0x000fe60003800200 */
[----:B------:R-:W0:Y:S08]  /*21a0*/  MUFU.RCP R5, R10 ;  /* 0x0000000a00057308 */ /* 0x000e300000001000 */
[----:B------:R-:W1:Y:S01]  /*21b0*/  FCHK P0, R8, R10 ;  /* 0x0000000a08007302 */ /* 0x000e620000000000 */
[----:B0-----:R-:W-:-:S04]  /*21c0*/  FFMA R0, -R10, R5, 1 ;  /* 0x3f8000000a007423 */ /* 0x001fc80000000105 */
[----:B------:R-:W-:-:S04]  /*21d0*/  FFMA R5, R5, R0, R5 ;  /* 0x0000000005057223 */ /* 0x000fc80000000005 */
[----:B------:R-:W-:-:S04]  /*21e0*/  FFMA R7, R5, R8, RZ ;  /* 0x0000000805077223 */ /* 0x000fc800000000ff */
[----:B------:R-:W-:-:S04]  /*21f0*/  FFMA R0, -R10, R7, R8 ;  /* 0x000000070a007223 */ /* 0x000fc80000000108 */
[----:B------:R-:W-:Y:S01]  /*2200*/  FFMA R5, R5, R0, R7 ;  /* 0x0000000005057223 */ /* 0x000fe20000000007 */
[----:B-1----:R-:W-:Y:S06]  /*2210*/  @!P0 BRA `(.L_x_31) ;  /* 0x0000000000108947 */ /* 0x002fec0003800000 */
[----:B------:R-:W-:Y:S02]  /*2220*/  MOV R5, R10 ;  /* 0x0000000a00057202 */ /* 0x000fe40000000f00 */
[----:B------:R-:W-:-:S07]  /*2230*/  MOV R12, 0x2250 ;  /* 0x00002250000c7802 */ /* 0x000fce0000000f00 */
[----:B------:R-:W-:Y:S05]  /*2240*/  CALL.REL.NOINC `($__internal_1_$__cuda_sm3x_div_rn_noftz_f32_slowpath) ;  /* 0x0000000000d07944 */ /* 0x000fea0003c00000 */
[----:B------:R-:W-:-:S07]  /*2250*/  MOV R5, R0 ;  /* 0x0000000000057202 */ /* 0x000fce0000000f00 */
.L_x_31:
[----:B------:R-:W-:Y:S05]  /*2260*/  BSYNC.RECONVERGENT B0 ;  /* 0x0000000000007941 */ /* 0x000fea0003800200 */
.L_x_30:
[----:B------:R-:W0:Y:S01]  /*2270*/  LDC.64 R6, c[0x0][0x3a0] ;  /* 0x0000e800ff067b82 */ /* 0x000e220000000a00 */
[----:B------:R-:W1:Y:S01]  /*2280*/  MUFU.RCP R11, R10 ;  /* 0x0000000a000b7308 */ /* 0x000e620000001000 */
[----:B------:R-:W-:Y:S01]  /*2290*/  IMAD.SHL.U32 R3, R3, 0x2, RZ ;  /* 0x0000000203037824 */ /* 0x000fe200078e00ff */
[----:B------:R-:W-:Y:S06]  /*22a0*/  BSSY.RECONVERGENT B0, `(.L_x_32) ;  /* 0x000000f000007945 */ /* 0x000fec0003800200 */
[----:B------:R-:W2:Y:S01]  /*22b0*/  FCHK P0, R9, R10 ;  /* 0x0000000a09007302 */ /* 0x000ea20000000000 */
[----:B-1----:R-:W-:-:S04]  /*22c0*/  FFMA R0, -R10, R11, 1 ;  /* 0x3f8000000a007423 */ /* 0x002fc8000000010b */
[----:B------:R-:W-:Y:S01]  /*22d0*/  FFMA R0, R11, R0, R11 ;  /* 0x000000000b007223 */ /* 0x000fe2000000000b */
[----:B0-----:R-:W-:-:S04]  /*22e0*/  IMAD.WIDE R6, R3, 0x4, R6 ;  /* 0x0000000403067825 */ /* 0x001fc800078e0206 */
[----:B------:R-:W-:Y:S01]  /*22f0*/  FFMA R3, R0, R9, RZ ;  /* 0x0000000900037223 */ /* 0x000fe200000000ff */
[----:B------:R0:W-:Y:S03]  /*2300*/  STG.E desc[UR8][R6.64], R5 ;  /* 0x0000000506007986 */ /* 0x0001e6000c101908 */
[----:B------:R-:W-:-:S04]  /*2310*/  FFMA R8, -R10, R3, R9 ;  /* 0x000000030a087223 */ /* 0x000fc80000000109 */
[----:B------:R-:W-:Y:S01]  /*2320*/  FFMA R3, R0, R8, R3 ;  /* 0x0000000800037223 */ /* 0x000fe20000000003 */
[----:B--2---:R-:W-:Y:S06]  /*2330*/  @!P0 BRA `(.L_x_33) ;  /* 0x0000000000148947 */ /* 0x004fec0003800000 */
[----:B------:R-:W-:Y:S02]  /*2340*/  MOV R8, R9 ;  /* 0x0000000900087202 */ /* 0x000fe40000000f00 */
[----:B0-----:R-:W-:Y:S02]  /*2350*/  MOV R5, R10 ;  /* 0x0000000a00057202 */ /* 0x001fe40000000f00 */
[----:B------:R-:W-:-:S07]  /*2360*/  MOV R12, 0x2380 ;  /* 0x00002380000c7802 */ /* 0x000fce0000000f00 */
[----:B------:R-:W-:Y:S05]  /*2370*/  CALL.REL.NOINC `($__internal_1_$__cuda_sm3x_div_rn_noftz_f32_slowpath) ;  /* 0x0000000000847944 */ /* 0x000fea0003c00000 */
[----:B------:R-:W-:-:S07]  /*2380*/  MOV R3, R0 ;  /* 0x0000000000037202 */ /* 0x000fce0000000f00 */
.L_x_33:
[----:B------:R-:W-:Y:S05]  /*2390*/  BSYNC.RECONVERGENT B0 ;  /* 0x0000000000007941 */ /* 0x000fea0003800200 */
.L_x_32:
[----:B0-----:R-:W-:Y:S01]  /*23a0*/  MOV R5, R21 ;  /* 0x0000001500057202 */ /* 0x001fe20000000f00 */
[----:B------:R-:W-:Y:S04]  /*23b0*/  STG.E desc[UR8][R6.64+0x4], R3 ;  /* 0x0000040306007986 */ /* 0x000fe8000c101908 */
[----:B------:R-:W-:Y:S04]  /*23c0*/  STG.E.64 desc[UR8][R24.64], R4 ;  /* 0x0000000418007986 */ /* 0x000fe8000c101b08 */
[----:B------:R-:W-:Y:S04]  /*23d0*/  STG.E.64 desc[UR8][R24.64+0x8], R18 ;  /* 0x0000081218007986 */ /* 0x000fe8000c101b08 */
[----:B------:R-:W-:Y:S04]  /*23e0*/  STG.E.64 desc[UR8][R24.64+0x10], R16 ;  /* 0x0000101018007986 */ /* 0x000fe8000c101b08 */
[----:B------:R-:W-:Y:S04]  /*23f0*/  STG.E.64 desc[UR8][R24.64+0x18], R14 ;  /* 0x0000180e18007986 */ /* 0x000fe8000c101b08 */
[----:B------:R-:W-:Y:S04]  /*2400*/  STG.E.64 desc[UR8][R24.64+0x28], R22 ;  /* 0x0000281618007986 */ /* 0x000fe8000c101b08 */
[----:B------:R-:W-:Y:S01]  /*2410*/  STG.E desc[UR8][R24.64+0x20], R2 ;  /* 0x0000200218007986 */ /* 0x000fe2000c101908 */
[----:B------:R-:W-:Y:S05]  /*2420*/  EXIT ;  /* 0x000000000000794d */ /* 0x000fea0003800000 */
        .weak           $__internal_0_$__cuda_sm20_sqrt_rn_f32_slowpath
        .type           $__internal_0_$__cuda_sm20_sqrt_rn_f32_slowpath,@function
        .size           $__internal_0_$__cuda_sm20_sqrt_rn_f32_slowpath,($__internal_1_$__cuda_sm3x_div_rn_noftz_f32_slowpath - $__internal_0_$__cuda_sm20_sqrt_rn_f32_slowpath)
$__internal_0_$__cuda_sm20_sqrt_rn_f32_slowpath:
[----:B------:R-:W-:-:S13]  /*2430*/  LOP3.LUT P0, RZ, R0, 0x7fffffff, RZ, 0xc0, !PT ;  /* 0x7fffffff00ff7812 */ /* 0x000fda000780c0ff */
[----:B------:R-:W-:Y:S01]  /*2440*/  @!P0 MOV R32, R0 ;  /* 0x0000000000208202 */ /* 0x000fe20000000f00 */
[----:B------:R-:W-:Y:S06]  /*2450*/  @!P0 BRA `(.L_x_34) ;  /* 0x0000000000408947 */ /* 0x000fec0003800000 */
[----:B------:R-:W-:-:S13]  /*2460*/  FSETP.GEU.FTZ.AND P0, PT, R0, RZ, PT ;  /* 0x000000ff0000720b */ /* 0x000fda0003f1e000 */
[----:B------:R-:W-:Y:S01]  /*2470*/  @!P0 MOV R32, 0x7fffffff ;  /* 0x7fffffff00208802 */ /* 0x000fe20000000f00 */
[----:B------:R-:W-:Y:S06]  /*2480*/  @!P0 BRA `(.L_x_34) ;  /* 0x0000000000348947 */ /* 0x000fec0003800000 */
[----:B------:R-:W-:-:S13]  /*2490*/  FSETP.GTU.FTZ.AND P0, PT, |R0|, +INF , PT ;  /* 0x7f8000000000780b */ /* 0x000fda0003f1c200 */
[----:B------:R-:W-:Y:S01]  /*24a0*/  @P0 FADD.FTZ R32, R0, 1 ;  /* 0x3f80000000200421 */ /* 0x000fe20000010000 */
[----:B------:R-:W-:Y:S06]  /*24b0*/  @P0 BRA `(.L_x_34) ;  /* 0x0000000000280947 */ /* 0x000fec0003800000 */
[----:B------:R-:W-:-:S13]  /*24c0*/  FSETP.NEU.FTZ.AND P0, PT, |R0|, +INF , PT ;  /* 0x7f8000000000780b */ /* 0x000fda0003f1d200 */
[----:B------:R-:W-:-:S04]  /*24d0*/  @P0 FFMA R35, R0, 1.84467440737095516160e+19, RZ ;  /* 0x5f80000000230823 */ /* 0x000fc800000000ff */
[----:B------:R-:W0:Y:S02]  /*24e0*/  @P0 MUFU.RSQ R32, R35 ;  /* 0x0000002300200308 */ /* 0x000e240000001400 */
[----:B0-----:R-:W-:-:S04]  /*24f0*/  @P0 FMUL.FTZ R30, R35, R32 ;  /* 0x00000020231e0220 */ /* 0x001fc80000410000 */
[----:B------:R-:W-:-:S04]  /*2500*/  @P0 FADD.FTZ R34, -R30, -RZ ;  /* 0x800000ff1e220221 */ /* 0x000fc80000010100 */
[----:B------:R-:W-:Y:S01]  /*2510*/  @P0 FFMA R37, R30, R34, R35 ;  /* 0x000000221e250223 */ /* 0x000fe20000000023 */
[----:B------:R-:W-:Y:S01]  /*2520*/  @P0 FMUL.FTZ R34, R32, 0.5 ;  /* 0x3f00000020220820 */ /* 0x000fe20000410000 */
[----:B------:R-:W-:-:S03]  /*2530*/  @!P0 MOV R32, R0 ;  /* 0x0000000000208202 */ /* 0x000fc60000000f00 */
[----:B------:R-:W-:-:S04]  /*2540*/  @P0 FFMA R34, R37, R34, R30 ;  /* 0x0000002225220223 */ /* 0x000fc8000000001e */
[----:B------:R-:W-:-:S07]  /*2550*/  @P0 FMUL.FTZ R32, R34, 2.3283064365386962891e-10 ;  /* 0x2f80000022200820 */ /* 0x000fce0000410000 */
.L_x_34:
[----:B------:R-:W-:Y:S01]  /*2560*/  HFMA2 R35, -RZ, RZ, 0, 0 ;  /* 0x00000000ff237431 */ /* 0x000fe200000001ff */
[----:B------:R-:W-:-:S04]  /*2570*/  MOV R34, R6 ;  /* 0x0000000600227202 */ /* 0x000fc80000000f00 */
[----:B------:R-:W-:Y:S05]  /*2580*/  RET.REL.NODEC R34 `(_Z4MC_kffifiP17curandStateXORWOWPf) ;  /* 0xffffffd8229c7950 */ /* 0x000fea0003c3ffff */
        .weak           $__internal_1_$__cuda_sm3x_div_rn_noftz_f32_slowpath
        .type           $__internal_1_$__cuda_sm3x_div_rn_noftz_f32_slowpath,@function
        .size           $__internal_1_$__cuda_sm3x_div_rn_noftz_f32_slowpath,(.L_x_57 - $__internal_1_$__cuda_sm3x_div_rn_noftz_f32_slowpath)
$__internal_1_$__cuda_sm3x_div_rn_noftz_f32_slowpath:
[----:B------:R-:W-:Y:S01]  /*2590*/  SHF.R.U32.HI R13, RZ, 0x17, R5 ;  /* 0x00000017ff0d7819 */ /* 0x000fe20000011605 */
[----:B------:R-:W-:Y:S01]  /*25a0*/  BSSY.RECONVERGENT B1, `(.L_x_35) ;  /* 0x0000062000017945 */ /* 0x000fe20003800200 */
[----:B------:R-:W-:Y:S02]  /*25b0*/  SHF.R.U32.HI R0, RZ, 0x17, R8 ;  /* 0x00000017ff007819 */ /* 0x000fe40000011608 */
[----:B------:R-:W-:Y:S02]  /*25c0*/  LOP3.LUT R13, R13, 0xff, RZ, 0xc0, !PT ;  /* 0x000000ff0d0d7812 */ /* 0x000fe400078ec0ff */
[----:B------:R-:W-:Y:S02]  /*25d0*/  LOP3.LUT R20, R0, 0xff, RZ, 0xc0, !PT ;  /* 0x000000ff00147812 */ /* 0x000fe400078ec0ff */
[----:B------:R-:W-:Y:S02]  /*25e0*/  IADD3 R26, PT, PT, R13, -0x1, RZ ;  /* 0xffffffff0d1a7810 */ /* 0x000fe40007ffe0ff */
[----:B------:R-:W-:-:S02]  /*25f0*/  IADD3 R0, PT, PT, R20, -0x1, RZ ;  /* 0xffffffff14007810 */ /* 0x000fc40007ffe0ff */
[----:B------:R-:W-:-:S04]  /*2600*/  ISETP.GT.U32.AND P0, PT, R26, 0xfd, PT ;  /* 0x000000fd1a00780c */ /* 0x000fc80003f04070 */
[----:B------:R-:W-:-:S13]  /*2610*/  ISETP.GT.U32.OR P0, PT, R0, 0xfd, P0 ;  /* 0x000000fd0000780c */ /* 0x000fda0000704470 */
[----:B------:R-:W-:Y:S01]  /*2620*/  @!P0 MOV R11, RZ ;  /* 0x000000ff000b8202 */ /* 0x000fe20000000f00 */
[----:B------:R-:W-:Y:S06]  /*2630*/  @!P0 BRA `(.L_x_36) ;  /* 0x00000000005c8947 */ /* 0x000fec0003800000 */
[----:B------:R-:W-:Y:S02]  /*2640*/  FSETP.GTU.FTZ.AND P0, PT, |R8|, +INF , PT ;  /* 0x7f8000000800780b */ /* 0x000fe40003f1c200 */
[----:B------:R-:W-:-:S04]  /*2650*/  FSETP.GTU.FTZ.AND P1, PT, |R5|, +INF , PT ;  /* 0x7f8000000500780b */ /* 0x000fc80003f3c200 */
[----:B------:R-:W-:-:S13]  /*2660*/  PLOP3.LUT P0, PT, P0, P1, PT, 0xf8, 0x8f ;  /* 0x00000000008f781c */ /* 0x000fda0000703f70 */
[----:B------:R-:W-:Y:S05]  /*2670*/  @P0 BRA `(.L_x_37) ;  /* 0x00000004004c0947 */ /* 0x000fea0003800000 */
[----:B------:R-:W-:-:S13]  /*2680*/  LOP3.LUT P0, RZ, R5, 0x7fffffff, R8, 0xc8, !PT ;  /* 0x7fffffff05ff7812 */ /* 0x000fda000780c808 */
[----:B------:R-:W-:Y:S05]  /*2690*/  @!P0 BRA `(.L_x_38) ;  /* 0x00000004003c8947 */ /* 0x000fea0003800000 */
[C---:B------:R-:W-:Y:S02]  /*26a0*/  FSETP.NEU.FTZ.AND P2, PT, |R8|.reuse, +INF , PT ;  /* 0x7f8000000800780b */ /* 0x040fe40003f5d200 */
[----:B------:R-:W-:Y:S02]  /*26b0*/  FSETP.NEU.FTZ.AND P1, PT, |R5|, +INF , PT ;  /* 0x7f8000000500780b */ /* 0x000fe40003f3d200 */
[----:B------:R-:W-:-:S11]  /*26c0*/  FSETP.NEU.FTZ.AND P0, PT, |R8|, +INF , PT ;  /* 0x7f8000000800780b */ /* 0x000fd60003f1d200 */
[----:B------:R-:W-:Y:S05]  /*26d0*/  @!P1 BRA !P2, `(.L_x_38) ;  /* 0x00000004002c9947 */ /* 0x000fea0005000000 */
[----:B------:R-:W-:-:S04]  /*26e0*/  LOP3.LUT P2, RZ, R8, 0x7fffffff, RZ, 0xc0, !PT ;  /* 0x7fffffff08ff7812 */ /* 0x000fc8000784c0ff */
[----:B------:R-:W-:-:S13]  /*26f0*/  PLOP3.LUT P1, PT, P1, P2, PT, 0x2f, 0xf2 ;  /* 0x0000000000f2781c */ /* 0x000fda0000f24577 */
[----:B------:R-:W-:Y:S05]  /*2700*/  @P1 BRA `(.L_x_39) ;  /* 0x0000000400181947 */ /* 0x000fea0003800000 */
[----:B------:R-:W-:-:S04]  /*2710*/  LOP3.LUT P1, RZ, R5, 0x7fffffff, RZ, 0xc0, !PT ;  /* 0x7fffffff05ff7812 */ /* 0x000fc8000782c0ff */
[----:B------:R-:W-:-:S13]  /*2720*/  PLOP3.LUT P0, PT, P0, P1, PT, 0x2f, 0xf2 ;  /* 0x0000000000f2781c */ /* 0x000fda0000702577 */
[----:B------:R-:W-:Y:S05]  /*2730*/  @P0 BRA `(.L_x_40) ;  /* 0x0000000400000947 */ /* 0x000fea0003800000 */
[----:B------:R-:W-:Y:S02]  /*2740*/  ISETP.GE.AND P0, PT, R0, RZ, PT ;  /* 0x000000ff0000720c */ /* 0x000fe40003f06270 */
[----:B------:R-:W-:-:S11]  /*2750*/  ISETP.GE.AND P1, PT, R26, RZ, PT ;  /* 0x000000ff1a00720c */ /* 0x000fd60003f26270 */
[----:B------:R-:W-:Y:S01]  /*2760*/  @P0 IMAD.MOV.U32 R11, RZ, RZ, RZ ;  /* 0x000000ffff0b0224 */ /* 0x000fe200078e00ff */
[----:B------:R-:W-:Y:S01]  /*2770*/  @!P0 MOV R11, 0xffffffc0 ;  /* 0xffffffc0000b8802 */ /* 0x000fe20000000f00 */
[----:B------:R-:W-:Y:S01]  /*2780*/  @!P0 FFMA R8, R8, 1.84467440737095516160e+19, RZ ;  /* 0x5f80000008088823 */ /* 0x000fe200000000ff */
[----:B------:R-:W-:Y:S02]  /*2790*/  @!P1 FFMA R5, R5, 1.84467440737095516160e+19, RZ ;  /* 0x5f80000005059823 */ /* 0x000fe400000000ff */
[----:B------:R-:W-:-:S07]  /*27a0*/  @!P1 IADD3 R11, PT, PT, R11, 0x40, RZ ;  /* 0x000000400b0b9810 */ /* 0x000fce0007ffe0ff */
.L_x_36:
[----:B------:R-:W-:Y:S01]  /*27b0*/  LEA R0, R13, 0xc0800000, 0x17 ;  /* 0xc08000000d007811 */ /* 0x000fe200078eb8ff */
[----:B------:R-:W-:Y:S01]  /*27c0*/  BSSY.RECONVERGENT B2, `(.L_x_41) ;  /* 0x0000036000027945 */ /* 0x000fe20003800200 */
[----:B------:R-:W-:Y:S02]  /*27d0*/  IADD3 R20, PT, PT, R20, -0x7f, RZ ;  /* 0xffffff8114147810 */ /* 0x000fe40007ffe0ff */
[----:B------:R-:W-:-:S03]  /*27e0*/  IADD3 R26, PT, PT, -R0, R5, RZ ;  /* 0x00000005001a7210 */ /* 0x000fc60007ffe1ff */
[----:B------:R-:W-:Y:S01]  /*27f0*/  IMAD R0, R20, -0x800000, R8 ;  /* 0xff80000014007824 */ /* 0x000fe200078e0208 */
[----:B------:R-:W0:Y:S01]  /*2800*/  MUFU.RCP R5, R26 ;  /* 0x0000001a00057308 */ /* 0x000e220000001000 */
[----:B------:R-:W-:Y:S01]  /*2810*/  FADD.FTZ R27, -R26, -RZ ;  /* 0x800000ff1a1b7221 */ /* 0x000fe20000010100 */
[----:B------:R-:W-:-:S04]  /*2820*/  IADD3 R20, PT, PT, R20, 0x7f, -R13 ;  /* 0x0000007f14147810 */ /* 0x000fc80007ffe80d */
[----:B------:R-:W-:Y:S01]  /*2830*/  IADD3 R11, PT, PT, R20, R11, RZ ;  /* 0x0000000b140b7210 */ /* 0x000fe20007ffe0ff */
[----:B0-----:R-:W-:-:S04]  /*2840*/  FFMA R28, R5, R27, 1 ;  /* 0x3f800000051c7423 */ /* 0x001fc8000000001b */
[----:B------:R-:W-:-:S04]  /*2850*/  FFMA R5, R5, R28, R5 ;  /* 0x0000001c05057223 */ /* 0x000fc80000000005 */
[----:B------:R-:W-:-:S04]  /*2860*/  FFMA R8, R0, R5, RZ ;  /* 0x0000000500087223 */ /* 0x000fc800000000ff */
[----:B------:R-:W-:-:S04]  /*2870*/  FFMA R28, R27, R8, R0 ;  /* 0x000000081b1c7223 */ /* 0x000fc80000000000 */
[----:B------:R-:W-:-:S04]  /*2880*/  FFMA R28, R5, R28, R8 ;  /* 0x0000001c051c7223 */ /* 0x000fc80000000008 */
[----:B------:R-:W-:-:S04]  /*2890*/  FFMA R27, R27, R28, R0 ;  /* 0x0000001c1b1b7223 */ /* 0x000fc80000000000 */
[----:B------:R-:W-:-:S05]  /*28a0*/  FFMA R0, R5, R27, R28 ;  /* 0x0000001b05007223 */ /* 0x000fca000000001c */
[----:B------:R-:W-:-:S04]  /*28b0*/  SHF.R.U32.HI R8, RZ, 0x17, R0 ;  /* 0x00000017ff087819 */ /* 0x000fc80000011600 */
[----:B------:R-:W-:-:S04]  /*28c0*/  LOP3.LUT R8, R8, 0xff, RZ, 0xc0, !PT ;  /* 0x000000ff08087812 */ /* 0x000fc800078ec0ff */
[----:B------:R-:W-:-:S04]  /*28d0*/  IADD3 R13, PT, PT, R8, R11, RZ ;  /* 0x0000000b080d7210 */ /* 0x000fc80007ffe0ff */
[----:B------:R-:W-:-:S04]  /*28e0*/  IADD3 R8, PT, PT, R13, -0x1, RZ ;  /* 0xffffffff0d087810 */ /* 0x000fc80007ffe0ff */
[----:B------:R-:W-:-:S13]  /*28f0*/  ISETP.GE.U32.AND P0, PT, R8, 0xfe, PT ;  /* 0x000000fe0800780c */ /* 0x000fda0003f06070 */
[----:B------:R-:W-:Y:S05]  /*2900*/  @!P0 BRA `(.L_x_42) ;  /* 0x0000000000808947 */ /* 0x000fea0003800000 */
[----:B------:R-:W-:-:S13]  /*2910*/  ISETP.GT.AND P0, PT, R13, 0xfe, PT ;  /* 0x000000fe0d00780c */ /* 0x000fda0003f04270 */
[----:B------:R-:W-:Y:S05]  /*2920*/  @P0 BRA `(.L_x_43) ;  /* 0x00000000006c0947 */ /* 0x000fea0003800000 */
[----:B------:R-:W-:-:S13]  /*2930*/  ISETP.GE.AND P0, PT, R13, 0x1, PT ;  /* 0x000000010d00780c */ /* 0x000fda0003f06270 */
[----:B------:R-:W-:Y:S05]  /*2940*/  @P0 BRA `(.L_x_44) ;  /* 0x0000000000740947 */ /* 0x000fea0003800000 */
[----:B------:R-:W-:Y:S02]  /*2950*/  ISETP.GE.AND P0, PT, R13, -0x18, PT ;  /* 0xffffffe80d00780c */ /* 0x000fe40003f06270 */
[----:B------:R-:W-:-:S11]  /*2960*/  LOP3.LUT R0, R0, 0x80000000, RZ, 0xc0, !PT ;  /* 0x8000000000007812 */ /* 0x000fd600078ec0ff */
[----:B------:R-:W-:Y:S05]  /*2970*/  @!P0 BRA `(.L_x_44) ;  /* 0x0000000000688947 */ /* 0x000fea0003800000 */
[-CC-:B------:R-:W-:Y:S01]  /*2980*/  FFMA.RZ R8, R5, R27.reuse, R28.reuse ;  /* 0x0000001b05087223 */ /* 0x180fe2000000c01c */
[C---:B------:R-:W-:Y:S02]  /*2990*/  IADD3 R20, PT, PT, R13.reuse, 0x20, RZ ;  /* 0x000000200d147810 */ /* 0x040fe40007ffe0ff */
[----:B------:R-:W-:Y:S02]  /*29a0*/  ISETP.NE.AND P2, PT, R13, RZ, PT ;  /* 0x000000ff0d00720c */ /* 0x000fe40003f45270 */
[----:B------:R-:W-:Y:S01]  /*29b0*/  LOP3.LUT R11, R8, 0x7fffff, RZ, 0xc0, !PT ;  /* 0x007fffff080b7812 */ /* 0x000fe200078ec0ff */
[CCC-:B------:R-:W-:Y:S01]  /*29c0*/  FFMA.RP R8, R5.reuse, R27.reuse, R28.reuse ;  /* 0x0000001b05087223 */ /* 0x1c0fe2000000801c */
[----:B------:R-:W-:Y:S01]  /*29d0*/  FFMA.RM R5, R5, R27, R28 ;  /* 0x0000001b05057223 */ /* 0x000fe2000000401c */
[----:B------:R-:W-:Y:S02]  /*29e0*/  ISETP.NE.AND P1, PT, R13, RZ, PT ;  /* 0x000000ff0d00720c */ /* 0x000fe40003f25270 */
[----:B------:R-:W-:-:S02]  /*29f0*/  LOP3.LUT R11, R11, 0x800000, RZ, 0xfc, !PT ;  /* 0x008000000b0b7812 */ /* 0x000fc400078efcff */
[----:B------:R-:W-:Y:S02]  /*2a00*/  IADD3 R13, PT, PT, -R13, RZ, RZ ;  /* 0x000000ff0d0d7210 */ /* 0x000fe40007ffe1ff */
[----:B------:R-:W-:Y:S02]  /*2a10*/  SHF.L.U32 R20, R11, R20, RZ ;  /* 0x000000140b147219 */ /* 0x000fe400000006ff */
[----:B------:R-:W-:Y:S02]  /*2a20*/  FSETP.NEU.FTZ.AND P0, PT, R8, R5, PT ;  /* 0x000000050800720b */ /* 0x000fe40003f1d000 */
[----:B------:R-:W-:Y:S02]  /*2a30*/  SEL R8, R13, RZ, P2 ;  /* 0x000000ff0d087207 */ /* 0x000fe40001000000 */
[----:B------:R-:W-:Y:S02]  /*2a40*/  ISETP.NE.AND P1, PT, R20, RZ, P1 ;  /* 0x000000ff1400720c */ /* 0x000fe40000f25270 */
[----:B------:R-:W-:-:S02]  /*2a50*/  SHF.R.U32.HI R8, RZ, R8, R11 ;  /* 0x00000008ff087219 */ /* 0x000fc4000001160b */
[----:B------:R-:W-:Y:S02]  /*2a60*/  PLOP3.LUT P0, PT, P0, P1, PT, 0xf8, 0x8f ;  /* 0x00000000008f781c */ /* 0x000fe40000703f70 */
[----:B------:R-:W-:Y:S02]  /*2a70*/  SHF.R.U32.HI R20, RZ, 0x1, R8 ;  /* 0x00000001ff147819 */ /* 0x000fe40000011608 */
[----:B------:R-:W-:-:S04]  /*2a80*/  SEL R5, RZ, 0x1, !P0 ;  /* 0x00000001ff057807 */ /* 0x000fc80004000000 */
[----:B------:R-:W-:-:S04]  /*2a90*/  LOP3.LUT R5, R5, 0x1, R20, 0xf8, !PT ;  /* 0x0000000105057812 */ /* 0x000fc800078ef814 */
[----:B------:R-:W-:-:S04]  /*2aa0*/  LOP3.LUT R5, R5, R8, RZ, 0xc0, !PT ;  /* 0x0000000805057212 */ /* 0x000fc800078ec0ff */
[----:B------:R-:W-:-:S04]  /*2ab0*/  IADD3 R5, PT, PT, R20, R5, RZ ;  /* 0x0000000514057210 */ /* 0x000fc80007ffe0ff */
[----:B------:R-:W-:Y:S01]  /*2ac0*/  LOP3.LUT R0, R5, R0, RZ, 0xfc, !PT ;  /* 0x0000000005007212 */ /* 0x000fe200078efcff */
[----:B------:R-:W-:Y:S06]  /*2ad0*/  BRA `(.L_x_44) ;  /* 0x0000000000107947 */ /* 0x000fec0003800000 */
.L_x_43:
[----:B------:R-:W-:-:S04]  /*2ae0*/  LOP3.LUT R0, R0, 0x80000000, RZ, 0xc0, !PT ;  /* 0x8000000000007812 */ /* 0x000fc800078ec0ff */
[----:B------:R-:W-:Y:S01]  /*2af0*/  LOP3.LUT R0, R0, 0x7f800000, RZ, 0xfc, !PT ;  /* 0x7f80000000007812 */ /* 0x000fe200078efcff */
[----:B------:R-:W-:Y:S06]  /*2b00*/  BRA `(.L_x_44) ;  /* 0x0000000000047947 */ /* 0x000fec0003800000 */
.L_x_42:
[----:B------:R-:W-:-:S07]  /*2b10*/  LEA R0, R11, R0, 0x17 ;  /* 0x000000000b007211 */ /* 0x000fce00078eb8ff */
.L_x_44:
[----:B------:R-:W-:Y:S05]  /*2b20*/  BSYNC.RECONVERGENT B2 ;  /* 0x0000000000027941 */ /* 0x000fea0003800200 */
.L_x_41:
[----:B------:R-:W-:Y:S05]  /*2b30*/  BRA `(.L_x_45) ;  /* 0x0000000000207947 */ /* 0x000fea0003800000 */
.L_x_40:
[----:B------:R-:W-:-:S04]  /*2b40*/  LOP3.LUT R0, R5, 0x80000000, R8, 0x48, !PT ;  /* 0x8000000005007812 */ /* 0x000fc800078e4808 */
[----:B------:R-:W-:Y:S01]  /*2b50*/  LOP3.LUT R0, R0, 0x7f800000, RZ, 0xfc, !PT ;  /* 0x7f80000000007812 */ /* 0x000fe200078efcff */
[----:B------:R-:W-:Y:S06]  /*2b60*/  BRA `(.L_x_45) ;  /* 0x0000000000147947 */ /* 0x000fec0003800000 */
.L_x_39:
[----:B------:R-:W-:Y:S01]  /*2b70*/  LOP3.LUT R0, R5, 0x80000000, R8, 0x48, !PT ;  /* 0x8000000005007812 */ /* 0x000fe200078e4808 */
[----:B------:R-:W-:Y:S06]  /*2b80*/  BRA `(.L_x_45) ;  /* 0x00000000000c7947 */ /* 0x000fec0003800000 */
.L_x_38:
[----:B------:R-:W0:Y:S01]  /*2b90*/  MUFU.RSQ R0, -QNAN ;  /* 0xffc0000000007908 */ /* 0x000e220000001400 */
[----:B------:R-:W-:Y:S05]  /*2ba0*/  BRA `(.L_x_45) ;  /* 0x0000000000047947 */ /* 0x000fea0003800000 */
.L_x_37:
[----:B------:R-:W-:-:S07]  /*2bb0*/  FADD.FTZ R0, R8, R5 ;  /* 0x0000000508007221 */ /* 0x000fce0000010000 */
.L_x_45:
[----:B------:R-:W-:Y:S05]  /*2bc0*/  BSYNC.RECONVERGENT B1 ;  /* 0x0000000000017941 */ /* 0x000fea0003800200 */
.L_x_35:
[----:B------:R-:W-:-:S04]  /*2bd0*/  HFMA2 R13, -RZ, RZ, 0, 0 ;  /* 0x00000000ff0d7431 */ /* 0x000fc800000001ff */
[----:B0-----:R-:W-:Y:S05]  /*2be0*/  RET.REL.NODEC R12 `(_Z4MC_kffifiP17curandStateXORWOWPf) ;  /* 0xffffffd40c047950 */ /* 0x001fea0003c3ffff */
.L_x_46:
[----:B------:R-:W-:-:S00]  /*2bf0*/  BRA `(.L_x_46) ;  /* 0xfffffffc00fc7947 */ /* 0x000fc0000383ffff */
[----:B------:R-:W-:-:S00]  /*2c00*/  NOP ;  /* 0x0000000000007918 */ /* 0x000fc00000000000 */
[----:B------:R-:W-:-:S00]  /*2c10*/  NOP ;  /* 0x0000000000007918 */ /* 0x000fc00000000000 */
[----:B------:R-:W-:-:S00]  /*2c20*/  NOP ;  /* 0x0000000000007918 */ /* 0x000fc00000000000 */
[----:B------:R-:W-:-:S00]  /*2c30*/  NOP ;  /* 0x0000000000007918 */ /* 0x000fc00000000000 */
[----:B------:R-:W-:-:S00]  /*2c40*/  NOP ;  /* 0x0000000000007918 */ /* 0x000fc00000000000 */
[----:B------:R-:W-:-:S00]  /*2c50*/  NOP ;  /* 0x0000000000007918 */ /* 0x000fc00000000000 */
[----:B------:R-:W-:-:S00]  /*2c60*/  NOP ;  /* 0x0000000000007918 */ /* 0x000fc00000000000 */
[----:B------:R-:W-:-:S00]  /*2c70*/  NOP ;  /* 0x0000000000007918 */ /* 0x000fc00000000000 */
.L_x_57:


//--------------------- .text._Z19init_curand_state_kP17curandStateXORWOW --------------------------
	.section	.text._Z19init_curand_state_kP17curandStateXORWOW,"ax",@progbits
	.align	128
        .global         _Z19init_curand_state_kP17curandStateXORWOW
        .type           _Z19init_curand_state_kP17curandStateXORWOW,@function
        .size           _Z19init_curand_state_kP17curandStateXORWOW,(.L_x_59 - _Z19init_curand_state_kP17curandStateXORWOW)
        .other          _Z19init_curand_state_kP17curandStateXORWOW,@"STO_CUDA_ENTRY STV_DEFAULT"
_Z19init_curand_state_kP17curandStateXORWOW:
.text._Z19init_curand_state_kP17curandStateXORWOW:
[----:B------:R-:W-:Y:S01]  /*0000*/  LDC R1, c[0x0][0x37c] ;  /* 0x0000df00ff017b82 */ /* 0x000fe20000000800 */
[----:B------:R-:W0:Y:S01]  /*0010*/  S2R R0, SR_CTAID.X ;  /* 0x0000000000007919 */ /* 0x000e220000002500 */
[----:B------:R-:W0:Y:S01]  /*0020*/  LDCU UR6, c[0x0][0x360] ;  /* 0x00006c00ff0677ac */ /* 0x000e220008000800 */
[----:B------:R-:W0:Y:S01]  /*0030*/  S2R R3, SR_TID.X ;  /* 0x0000000000037919 */ /* 0x000e220000002100 */
[----:B------:R-:W1:Y:S01]  /*0040*/  LDCU.64 UR4, c[0x0][0x358] ;  /* 0x00006b00ff0477ac */ /* 0x000e620008000a00 */
[----:B0-----:R-:W-:Y:S01]  /*0050*/  IMAD R0, R0, UR6, R3 ;  /* 0x0000000600007c24 */ /* 0x001fe2000f8e0203 */
[----:B------:R-:W-:Y:S02]  /*0060*/  CS2R R2, SR_CLOCKLO ;  /* 0x0000000000027805 */ /* 0x000fe40000015000 */
[----:B------:R-:W0:Y:S02]  /*0070*/  LDC.64 R6, c[0x0][0x380] ;  /* 0x0000e000ff067b82 */ /* 0x000e240000000a00 */
[----:B------:R-:W-:Y:S01]  /*0080*/  SHF.R.S32.HI R13, RZ, 0x1f, R0 ;  /* 0x0000001fff0d7819 */ /* 0x000fe20000011400 */
[----:B------:R-:W-:Y:S01]  /*0090*/  BSSY.RECONVERGENT B0, `(.L_x_47) ;  /* 0x00000e2000007945 */ /* 0x000fe20003800200 */
[----:B------:R-:W-:-:S04]  /*00a0*/  IADD3 R2, P0, PT, R0, R2, RZ ;  /* 0x0000000200027210 */ /* 0x000fc80007f1e0ff */
[----:B------:R-:W-:Y:S01]  /*00b0*/  LOP3.LUT R2, R2, 0xaad26b49, RZ, 0x3c, !PT ;  /* 0xaad26b4902027812 */ /* 0x000fe200078e3cff */
[----:B------:R-:W-:Y:S01]  /*00c0*/  IMAD.X R3, R3, 0x1, R13, P0 ;  /* 0x0000000103037824 */ /* 0x000fe200000e060d */
[----:B------:R-:W-:-:S03]  /*00d0*/  ISETP.NE.AND P0, PT, R0, RZ, PT ;  /* 0x000000ff0000720c */ /* 0x000fc60003f05270 */
[----:B------:R-:W-:Y:S01]  /*00e0*/  IMAD R2, R2, 0x4182bed5, RZ ;  /* 0x4182bed502027824 */ /* 0x000fe200078e02ff */
[----:B------:R-:W-:-:S03]  /*00f0*/  LOP3.LUT R3, R3, 0xf7dcefdd, RZ, 0x3c, !PT ;  /* 0xf7dcefdd03037812 */ /* 0x000fc600078e3cff */
[C---:B------:R-:W-:Y:S01]  /*0100*/  VIADD R5, R2.reuse, 0x75bcd15 ;  /* 0x075bcd1502057836 */ /* 0x040fe20000000000 */
[C---:B------:R-:W-:Y:S01]  /*0110*/  LOP3.LUT R8, R2.reuse, 0x159a55e5, RZ, 0x3c, !PT ;  /* 0x159a55e502087812 */ /* 0x040fe200078e3cff */
[----:B------:R-:W-:Y:S02]  /*0120*/  IMAD R3, R3, -0x658354e5, RZ ;  /* 0x9a7cab1b03037824 */ /* 0x000fe400078e02ff */
[C---:B------:R-:W-:Y:S02]  /*0130*/  VIADD R11, R2.reuse, 0x583f19 ;  /* 0x00583f19020b7836 */ /* 0x040fe40000000000 */
[C---:B------:R-:W-:Y:S01]  /*0140*/  VIADD R9, R3.reuse, 0x1f123bb5 ;  /* 0x1f123bb503097836 */ /* 0x040fe20000000000 */
[----:B------:R-:W-:Y:S01]  /*0150*/  IADD3 R4, PT, PT, R2, 0x64f0c9, R3 ;  /* 0x0064f0c902047810 */ /* 0x000fe20007ffe003 */
[----:B0-----:R-:W-:Y:S01]  /*0160*/  IMAD.WIDE R6, R0, 0x30, R6 ;  /* 0x0000003000067825 */ /* 0x001fe200078e0206 */
[----:B------:R-:W-:-:S04]  /*0170*/  LOP3.LUT R10, R3, 0x5491333, RZ, 0x3c, !PT ;  /* 0x05491333030a7812 */ /* 0x000fc800078e3cff */
[----:B-1----:R0:W-:Y:S04]  /*0180*/  STG.E.64 desc[UR4][R6.64], R4 ;  /* 0x0000000406007986 */ /* 0x0021e8000c101b04 */
[----:B------:R0:W-:Y:S04]  /*0190*/  STG.E.64 desc[UR4][R6.64+0x8], R8 ;  /* 0x0000080806007986 */ /* 0x0001e8000c101b04 */
[----:B------:R0:W-:Y:S01]  /*01a0*/  STG.E.64 desc[UR4][R6.64+0x10], R10 ;  /* 0x0000100a06007986 */ /* 0x0001e2000c101b04 */
[----:B------:R-:W-:Y:S05]  /*01b0*/  @!P0 BRA `(.L_x_48) ;  /* 0x0000000c003c8947 */ /* 0x000fea0003800000 */
[----:B------:R-:W-:-:S07]  /*01c0*/  IMAD.MOV.U32 R12, RZ, RZ, RZ ;  /* 0x000000ffff0c7224 */ /* 0x000fce00078e00ff */
.L_x_54:
[----:B-1----:R-:W-:Y:S01]  /*01d0*/  LOP3.LUT R2, R0, 0x3, RZ, 0xc0, !PT ;  /* 0x0000000300027812 */ /* 0x002fe200078ec0ff */
[----:B------:R-:W-:Y:S03]  /*01e0*/  BSSY.RECONVERGENT B1, `(.L_x_49) ;  /* 0x00000c6000017945 */ /* 0x000fe60003800200 */
[----:B------:R-:W-:-:S04]  /*01f0*/  ISETP.NE.U32.AND P0, PT, R2, RZ, PT ;  /* 0x000000ff0200720c */ /* 0x000fc80003f05070 */
[----:B------:R-:W-:-:S13]  /*0200*/  ISETP.NE.AND.EX P0, PT, RZ, RZ, PT, P0 ;  /* 0x000000ffff00720c */ /* 0x000fda0003f05300 */
[----:B------:R-:W-:Y:S05]  /*0210*/  @!P0 BRA `(.L_x_50) ;  /* 0x0000000c00088947 */ /* 0x000fea0003800000 */
[----:B0-----:R-:W0:Y:S01]  /*0220*/  LDC.64 R8, c[0x4][RZ] ;  /* 0x01000000ff087b82 */ /* 0x001e220000000a00 */
[----:B------:R-:W-:Y:S02]  /*0230*/  IMAD.MOV.U32 R14, RZ, RZ, RZ ;  /* 0x000000ffff0e7224 */ /* 0x000fe400078e00ff */
[----:B0-----:R-:W-:-:S07]  /*0240*/  IMAD.WIDE.U32 R8, R12, 0xc80, R8 ;  /* 0x00000c800c087825 */ /* 0x001fce00078e0008 */
.L_x_53:
[----:B-1----:R-:W-:Y:S01]  /*0250*/  IMAD.MOV.U32 R15, RZ, RZ, RZ ;  /* 0x000000ffff0f7224 */ /* 0x002fe200078e00ff */
[----:B------:R-:W-:Y:S01]  /*0260*/  CS2R R2, SRZ ;  /* 0x0000000000027805 */ /* 0x000fe2000001ff00 */
[----:B------:R-:W-:Y:S01]  /*0270*/  IMAD.MOV.U32 R17, RZ, RZ, RZ ;  /* 0x000000ffff117224 */ /* 0x000fe200078e00ff */
[----:B------:R-:W-:-:S07]  /*0280*/  CS2R R4, SRZ ;  /* 0x0000000000047805 */ /* 0x000fce000001ff00 */
.L_x_52:
[----:B------:R-:W-:-:S05]  /*0290*/  IMAD.WIDE.U32 R10, R17, 0x4, R6 ;  /* 0x00000004110a7825 */ /* 0x000fca00078e0006 */
[----:B------:R0:W5:Y:S01]  /*02a0*/  LDG.E R16, desc[UR4][R10.64+0x4] ;  /* 0x000004040a107981 */ /* 0x000162000c1e1900 */
[----:B------:R-:W-:-:S07]  /*02b0*/  IMAD.MOV.U32 R19, RZ, RZ, RZ ;  /* 0x000000ffff137224 */ /* 0x000fce00078e00ff */
.L_x_51:
[----:B-----5:R-:W-:Y:S01]  /*02c0*/  SHF.R.U32.HI R24, RZ, R19, R16 ;  /* 0x00000013ff187219 */ /* 0x020fe20000011610 */
[----:B0-----:R-:W-:-:S03]  /*02d0*/  IMAD.SHL.U32 R10, R17, 0x20, RZ ;  /* 0x00000020110a7824 */ /* 0x001fc600078e00ff */
[----:B------:R-:W-:Y:S01]  /*02e0*/  LOP3.LUT R11, R24, 0x1, RZ, 0xc0, !PT ;  /* 0x00000001180b7812 */ /* 0x000fe200078ec0ff */
[----:B------:R-:W-:-:S03]  /*02f0*/  IMAD.IADD R10, R10, 0x1, R19 ;  /* 0x000000010a0a7824 */ /* 0x000fc600078e0213 */
[----:B------:R-:W-:Y:S01]  /*0300*/  ISETP.NE.U32.AND P0, PT, R11, 0x1, PT ;  /* 0x000000010b00780c */ /* 0x000fe20003f05070 */
[----:B------:R-:W-:-:S03]  /*0310*/  IMAD R11, R10, 0x5, RZ ;  /* 0x000000050a0b7824 */ /* 0x000fc600078e02ff */
[----:B------:R-:W-:Y:S01]  /*0320*/  R2P PR, R24, 0x7e ;  /* 0x0000007e18007804 */ /* 0x000fe20000000000 */
[----:B------:R-:W-:-:S08]  /*0330*/  IMAD.WIDE.U32 R10, R11, 0x4, R8 ;  /* 0x000000040b0a7825 */ /* 0x000fd000078e0008 */
[----:B------:R-:W2:Y:S04]  /*0340*/  @!P0 LDG.E R18, desc[UR4][R10.64] ;  /* 0x000000040a128981 */ /* 0x000ea8000c1e1900 */
[----:B------:R-:W3:Y:S04]  /*0350*/  @!P0 LDG.E R20, desc[UR4][R10.64+0x10] ;  /* 0x000010040a148981 */ /* 0x000ee8000c1e1900 */
[----:B------:R-:W4:Y:S04]  /*0360*/  @P1 LDG.E R22, desc[UR4][R10.64+0x14] ;  /* 0x000014040a161981 */ /* 0x000f28000c1e1900 */
[----:B------:R-:W4:Y:S04]  /*0370*/  @P2 LDG.E R26, desc[UR4][R10.64+0x28] ;  /* 0x000028040a1a2981 */ /* 0x000f28000c1e1900 */
[----:B------:R-:W4:Y:S04]  /*0380*/  @!P0 LDG.E R21, desc[UR4][R10.64+0x4] ;  /* 0x000004040a158981 */ /* 0x000f28000c1e1900 */
[----:B------:R-:W4:Y:S04]  /*0390*/  @!P0 LDG.E R23, desc[UR4][R10.64+0xc] ;  /* 0x00000c040a178981 */ /* 0x000f28000c1e1900 */
[----:B------:R-:W4:Y:S04]  /*03a0*/  @P1 LDG.E R25, desc[UR4][R10.64+0x18] ;  /* 0x000018040a191981 */ /* 0x000f28000c1e1900 */
[----:B------:R-:W4:Y:S04]  /*03b0*/  @P3 LDG.E R28, desc[UR4][R10.64+0x3c] ;  /* 0x00003c040a1c3981 */ /* 0x000f28000c1e1900 */
[----:B------:R-:W4:Y:S01]  /*03c0*/  @P6 LDG.E R27, desc[UR4][R10.64+0x7c] ;  /* 0x00007c040a1b6981 */ /* 0x000f22000c1e1900 */
[----:B--2---:R-:W-:-:S03]  /*03d0*/  @!P0 LOP3.LUT R15, R15, R18, RZ, 0x3c, !PT ;  /* 0x000000120f0f8212 */ /* 0x004fc600078e3cff */
[----:B------:R-:W2:Y:S01]  /*03e0*/  @!P0 LDG.E R18, desc[UR4][R10.64+0x8] ;  /* 0x000008040a128981 */ /* 0x000ea2000c1e1900 */
[----:B---3--:R-:W-:-:S03]  /*03f0*/  @!P0 LOP3.LUT R3, R3, R20, RZ, 0x3c, !PT ;  /* 0x0000001403038212 */ /* 0x008fc600078e3cff */
[----:B------:R-:W3:Y:S01]  /*0400*/  @P1 LDG.E R20, desc[UR4][R10.64+0x24] ;  /* 0x000024040a141981 */ /* 0x000ee2000c1e1900 */
[----:B----4-:R-:W-:-:S03]  /*0410*/  @P1 LOP3.LUT R15, R15, R22, RZ, 0x3c, !PT ;  /* 0x000000160f0f1212 */ /* 0x010fc600078e3cff */
[----:B------:R-:W4:Y:S01]  /*0420*/  @P2 LDG.E R22, desc[UR4][R10.64+0x38] ;  /* 0x000038040a162981 */ /* 0x000f22000c1e1900 */
[----:B------:R-:W-:-:S03]  /*0430*/  @P2 LOP3.LUT R15, R15, R26, RZ, 0x3c, !PT ;  /* 0x0000001a0f0f2212 */ /* 0x000fc600078e3cff */
[----:B------:R-:W4:Y:S01]  /*0440*/  @P4 LDG.E R26, desc[UR4][R10.64+0x50] ;  /* 0x000050040a1a4981 */ /* 0x000f22000c1e1900 */
[----:B------:R-:W-:-:S03]  /*0450*/  @!P0 LOP3.LUT R4, R4, R21, RZ, 0x3c, !PT ;  /* 0x0000001504048212 */ /* 0x000fc600078e3cff */
[----:B------:R-:W4:Y:S01]  /*0460*/  @P1 LDG.E R21, desc[UR4][R10.64+0x20] ;  /* 0x000020040a151981 */ /* 0x000f22000c1e1900 */
[----:B------:R-:W-:-:S03]  /*0470*/  @!P0 LOP3.LUT R2, R2, R23, RZ, 0x3c, !PT ;  /* 0x0000001702028212 */ /* 0x000fc600078e3cff */
[----:B------:R-:W4:Y:S01]  /*0480*/  @P2 LDG.E R23, desc[UR4][R10.64+0x2c] ;  /* 0x00002c040a172981 */ /* 0x000f22000c1e1900 */
[----:B------:R-:W-:-:S03]  /*0490*/  @P1 LOP3.LUT R4, R4, R25, RZ, 0x3c, !PT ;  /* 0x0000001904041212 */ /* 0x000fc600078e3cff */
[----:B------:R-:W4:Y:S01]  /*04a0*/  @P2 LDG.E R25, desc[UR4][R10.64+0x34] ;  /* 0x000034040a192981 */ /* 0x000f22000c1e1900 */
[----:B--2---:R-:W-:-:S03]  /*04b0*/  @!P0 LOP3.LUT R5, R5, R18, RZ, 0x3c, !PT ;  /* 0x0000001205058212 */ /* 0x004fc600078e3cff */
[----:B------:R-:W2:Y:S01]  /*04c0*/  @P1 LDG.E R18, desc[UR4][R10.64+0x1c] ;  /* 0x00001c040a121981 */ /* 0x000ea2000c1e1900 */
[----:B---3--:R-:W-:-:S03]  /*04d0*/  @P1 LOP3.LUT R3, R3, R20, RZ, 0x3c, !PT ;  /* 0x0000001403031212 */ /* 0x008fc600078e3cff */
[----:B------:R-:W3:Y:S01]  /*04e0*/  @P2 LDG.E R20, desc[UR4][R10.64+0x30] ;  /* 0x000030040a142981 */ /* 0x000ee2000c1e1900 */
[----:B----4-:R-:W-:-:S03]  /*04f0*/  @P2 LOP3.LUT R3, R3, R22, RZ, 0x3c, !PT ;  /* 0x0000001603032212 */ /* 0x010fc600078e3cff */
[----:B------:R-:W4:Y:S01]  /*0500*/  @P3 LDG.E R22, desc[UR4][R10.64+0x4c] ;  /* 0x00004c040a163981 */ /* 0x000f22000c1e1900 */
[----:B------:R-:W-:-:S04]  /*0510*/  @P3 LOP3.LUT R15, R15, R28, RZ, 0x3c, !PT ;  /* 0x0000001c0f0f3212 */ /* 0x000fc800078e3cff */
[----:B------:R-:W-:Y:S02]  /*0520*/  @P4 LOP3.LUT R15, R15, R26, RZ, 0x3c, !PT ;  /* 0x0000001a0f0f4212 */ /* 0x000fe400078e3cff */
[----:B------:R-:W-:Y:S01]  /*0530*/  @P1 LOP3.LUT R2, R2, R21, RZ, 0x3c, !PT ;  /* 0x0000001502021212 */ /* 0x000fe200078e3cff */
[----:B------:R-:W4:Y:S04]  /*0540*/  @P5 LDG.E R26, desc[UR4][R10.64+0x64] ;  /* 0x000064040a1a5981 */ /* 0x000f28000c1e1900 */
[----:B------:R-:W4:Y:S01]  /*0550*/  @P3 LDG.E R21, desc[UR4][R10.64+0x40] ;  /* 0x000040040a153981 */ /* 0x000f22000c1e1900 */
[----:B------:R-:W-:Y:S02]  /*0560*/  @P2 LOP3.LUT R4, R4, R23, RZ, 0x3c, !PT ;  /* 0x0000001704042212 */ /* 0x000fe400078e3cff */
[----:B------:R-:W-:Y:S01]  /*0570*/  @P2 LOP3.LUT R2, R2, R25, RZ, 0x3c, !PT ;  /* 0x0000001902022212 */ /* 0x000fe200078e3cff */
[----:B------:R-:W4:Y:S04]  /*0580*/  @P3 LDG.E R23, desc[UR4][R10.64+0x48] ;  /* 0x000048040a173981 */ /* 0x000f28000c1e1900 */
[----:B------:R-:W4:Y:S01]  /*0590*/  @P4 LDG.E R25, desc[UR4][R10.64+0x54] ;  /* 0x000054040a194981 */ /* 0x000f22000c1e1900 */
[----:B--2---:R-:W-:-:S03]  /*05a0*/  @P1 LOP3.LUT R5, R5, R18, RZ, 0x3c, !PT ;  /* 0x0000001205051212 */ /* 0x004fc600078e3cff */
[----:B------:R-:W2:Y:S01]  /*05b0*/  @P3 LDG.E R18, desc[UR4][R10.64+0x44] ;  /* 0x000044040a123981 */ /* 0x000ea2000c1e1900 */
[----:B---3--:R-:W-:-:S03]  /*05c0*/  @P2 LOP3.LUT R5, R5, R20, RZ, 0x3c, !PT ;  /* 0x0000001405052212 */ /* 0x008fc600078e3cff */
[----:B------:R-:W3:Y:S01]  /*05d0*/  @P4 LDG.E R20, desc[UR4][R10.64+0x58] ;  /* 0x000058040a144981 */ /* 0x000ee2000c1e1900 */
[----:B----4-:R-:W-:-:S03]  /*05e0*/  @P3 LOP3.LUT R3, R3, R22, RZ, 0x3c, !PT ;  /* 0x0000001603033212 */ /* 0x010fc600078e3cff */
[----:B------:R-:W4:Y:S01]  /*05f0*/  @P4 LDG.E R22, desc[UR4][R10.64+0x60] ;  /* 0x000060040a164981 */ /* 0x000f22000c1e1900 */
[----:B------:R-:W-:Y:S02]  /*0600*/  LOP3.LUT P0, RZ, R24, 0x80, RZ, 0xc0, !PT ;  /* 0x0000008018ff7812 */ /* 0x000fe4000780c0ff */
[----:B------:R-:W-:Y:S02]  /*0610*/  @P5 LOP3.LUT R15, R15, R26, RZ, 0x3c, !PT ;  /* 0x0000001a0f0f5212 */ /* 0x000fe400078e3cff */
[----:B------:R-:W4:Y:S01]  /*0620*/  @P6 LDG.E R26, desc[UR4][R10.64+0x78] ;  /* 0x000078040a1a6981 */ /* 0x000f22000c1e1900 */
[----:B------:R-:W-:-:S03]  /*0630*/  @P3 LOP3.LUT R4, R4, R21, RZ, 0x3c, !PT ;  /* 0x0000001504043212 */ /* 0x000fc600078e3cff */
[----:B------:R-:W4:Y:S01]  /*0640*/  @P4 LDG.E R21, desc[UR4][R10.64+0x5c] ;  /* 0x00005c040a154981 */ /* 0x000f22000c1e1900 */
[----:B------:R-:W-:-:S03]  /*0650*/  @P3 LOP3.LUT R2, R2, R23, RZ, 0x3c, !PT ;  /* 0x0000001702023212 */ /* 0x000fc600078e3cff */
[----:B------:R-:W4:Y:S01]  /*0660*/  @P5 LDG.E R23, desc[UR4][R10.64+0x68] ;  /* 0x000068040a175981 */ /* 0x000f22000c1e1900 */
[----:B------:R-:W-:-:S03]  /*0670*/  @P4 LOP3.LUT R4, R4, R25, RZ, 0x3c, !PT ;  /* 0x0000001904044212 */ /* 0x000fc600078e3cff */
[----:B------:R-:W4:Y:S01]  /*0680*/  @P5 LDG.E R25, desc[UR4][R10.64+0x70] ;  /* 0x000070040a195981 */ /* 0x000f22000c1e1900 */
[----:B--2---:R-:W-:-:S03]  /*0690*/  @P3 LOP3.LUT R5, R5, R18, RZ, 0x3c, !PT ;  /* 0x0000001205053212 */ /* 0x004fc600078e3cff */
[----:B------:R-:W2:Y:S01]  /*06a0*/  @P5 LDG.E R18, desc[UR4][R10.64+0x6c] ;  /* 0x00006c040a125981 */ /* 0x000ea2000c1e1900 */
[----:B---3--:R-:W-:-:S03]  /*06b0*/  @P4 LOP3.LUT R5, R5, R20, RZ, 0x3c, !PT ;  /* 0x0000001405054212 */ /* 0x008fc600078e3cff */
[----:B------:R-:W3:Y:S01]  /*06c0*/  @P5 LDG.E R20, desc[UR4][R10.64+0x74] ;  /* 0x000074040a145981 */ /* 0x000ee2000c1e1900 */
[----:B----4-:R-:W-:-:S03]  /*06d0*/  @P4 LOP3.LUT R3, R3, R22, RZ, 0x3c, !PT ;  /* 0x0000001603034212 */ /* 0x010fc600078e3cff */
[----:B------:R-:W4:Y:S01]  /*06e0*/  @P0 LDG.E R22, desc[UR4][R10.64+0x8c] ;  /* 0x00008c040a160981 */ /* 0x000f22000c1e1900 */
[----:B------:R-:W-:-:S03]  /*06f0*/  @P6 LOP3.LUT R15, R15, R26, RZ, 0x3c, !PT ;  /* 0x0000001a0f0f6212 */ /* 0x000fc600078e3cff */
        /* <DEDUP_REMOVED lines=13> */
[----:B------:R-:W-:Y:S02]  /*07d0*/  @P6 LOP3.LUT R4, R4, R27, RZ, 0x3c, !PT ;  /* 0x0000001b04046212 */ /* 0x000fe400078e3cff */
[----:B------:R-:W-:Y:S02]  /*07e0*/  @P6 LOP3.LUT R2, R2, R21, RZ, 0x3c, !PT ;  /* 0x0000001502026212 */ /* 0x000fe400078e3cff */
[----:B------:R-:W-:Y:S02]  /*07f0*/  @P0 LOP3.LUT R4, R4, R23, RZ, 0x3c, !PT ;  /* 0x0000001704040212 */ /* 0x000fe400078e3cff */
[----:B------:R-:W-:Y:S02]  /*0800*/  @P0 LOP3.LUT R2, R2, R25, RZ, 0x3c, !PT ;  /* 0x0000001902020212 */ /* 0x000fe400078e3cff */
[----:B--2---:R-:W-:Y:S02]  /*0810*/  @P6 LOP3.LUT R5, R5, R18, RZ, 0x3c, !PT ;  /* 0x0000001205056212 */ /* 0x004fe400078e3cff */
[----:B---3--:R-:W-:-:S02]  /*0820*/  @P6 LOP3.LUT R3, R3, R20, RZ, 0x3c, !PT ;  /* 0x0000001403036212 */ /* 0x008fc400078e3cff */
[----:B----4-:R-:W-:Y:S02]  /*0830*/  @P0 LOP3.LUT R5, R5, R22, RZ, 0x3c, !PT ;  /* 0x0000001605050212 */ /* 0x010fe400078e3cff */
[----:B------:R-:W-:Y:S02]  /*0840*/  @P0 LOP3.LUT R3, R3, R26, RZ, 0x3c, !PT ;  /* 0x0000001a03030212 */ /* 0x000fe400078e3cff */
[----:B------:R-:W-:-:S13]  /*0850*/  R2P PR, R24.B1, 0x7f ;  /* 0x0000007f18007804 */ /* 0x000fda0000001000 */
[----:B------:R-:W2:Y:S04]  /*0860*/  @P0 LDG.E R18, desc[UR4][R10.64+0xa0] ;  /* 0x0000a0040a120981 */ /* 0x000ea8000c1e1900 */
[----:B------:R-:W3:Y:S04]  /*0870*/  @P1 LDG.E R22, desc[UR4][R10.64+0xb4] ;  /* 0x0000b4040a161981 */ /* 0x000ee8000c1e1900 */
[----:B------:R-:W4:Y:S04]  /*0880*/  @P2 LDG.E R26, desc[UR4][R10.64+0xc8] ;  /* 0x0000c8040a1a2981 */ /* 0x000f28000c1e1900 */
[----:B------:R-:W4:Y:S04]  /*0890*/  @P3 LDG.E R28, desc[UR4][R10.64+0xdc] ;  /* 0x0000dc040a1c3981 */ /* 0x000f28000c1e1900 */
[----:B------:R-:W4:Y:S04]  /*08a0*/  @P0 LDG.E R23, desc[UR4][R10.64+0xa4] ;  /* 0x0000a4040a170981 */ /* 0x000f28000c1e1900 */
[----:B------:R-:W4:Y:S04]  /*08b0*/  @P0 LDG.E R20, desc[UR4][R10.64+0xa8] ;  /* 0x0000a8040a140981 */ /* 0x000f28000c1e1900 */
[----:B------:R-:W4:Y:S04]  /*08c0*/  @P4 LDG.E R25, desc[UR4][R10.64+0xf0] ;  /* 0x0000f0040a194981 */ /* 0x000f28000c1e1900 */
        /* <DEDUP_REMOVED lines=21> */
[----:B------:R-:W-:Y:S02]  /*0a20*/  LOP3.LUT P0, RZ, R24, 0x8000, RZ, 0xc0, !PT ;  /* 0x0000800018ff7812 */ /* 0x000fe4000780c0ff */
[----:B----4-:R-:W-:Y:S01]  /*0a30*/  @P5 LOP3.LUT R15, R15, R26, RZ, 0x3c, !PT ;  /* 0x0000001a0f0f5212 */ /* 0x010fe200078e3cff */
[----:B------:R-:W4:Y:S04]  /*0a40*/  @P3 LDG.E R24, desc[UR4][R10.64+0xe4] ;  /* 0x0000e4040a183981 */ /* 0x000f28000c1e1900 */
[----:B------:R-:W2:Y:S01]  /*0a50*/  @P6 LDG.E R26, desc[UR4][R10.64+0x118] ;  /* 0x000118040a1a6981 */ /* 0x000ea2000c1e1900 */
        /* <DEDUP_REMOVED lines=8> */
[----:B---3--:R-:W-:-:S03]  /*0ae0*/  @P2 LOP3.LUT R3, R3, R22, RZ, 0x3c, !PT ;  /* 0x0000001603032212 */ /* 0x008fc600078e3cff */
[----:B------:R-:W3:Y:S01]  /*0af0*/  @P4 LDG.E R22, desc[UR4][R10.64+0x100] ;  /* 0x000100040a164981 */ /* 0x000ee2000c1e1900 */
[----:B--2---:R-:W-:-:S03]  /*0b00*/  @P6 LOP3.LUT R15, R15, R26, RZ, 0x3c, !PT ;  /* 0x0000001a0f0f6212 */ /* 0x004fc600078e3cff */
[----:B------:R-:W2:Y:S01]  /*0b10*/  @P0 LDG.E R26, desc[UR4][R10.64+0x12c] ;  /* 0x00012c040a1a0981 */ /* 0x000ea2000c1e1900 */
[----:B----4-:R-:W-:-:S03]  /*0b20*/  @P2 LOP3.LUT R2, R2, R23, RZ, 0x3c, !PT ;  /* 0x0000001702022212 */ /* 0x010fc600078e3cff */
[----:B------:R-:W4:Y:S01]  /*0b30*/  @P4 LDG.E R23, desc[UR4][R10.64+0xfc] ;  /* 0x0000fc040a174981 */ /* 0x000f22000c1e1900 */
[----:B------:R-:W-:-:S03]  /*0b40*/  @P2 LOP3.LUT R5, R5, R20, RZ, 0x3c, !PT ;  /* 0x0000001405052212 */ /* 0x000fc600078e3cff */
[----:B------:R-:W4:Y:S01]  /*0b50*/  @P4 LDG.E R20, desc[UR4][R10.64+0xf8] ;  /* 0x0000f8040a144981 */ /* 0x000f22000c1e1900 */
[----:B------:R-:W-:Y:S02]  /*0b60*/  @P3 LOP3.LUT R2, R2, R27, RZ, 0x3c, !PT ;  /* 0x0000001b02023212 */ /* 0x000fe400078e3cff */
[----:B------:R-:W-:Y:S01]  /*0b70*/  @P3 LOP3.LUT R4, R4, R25, RZ, 0x3c, !PT ;  /* 0x0000001904043212 */ /* 0x000fe200078e3cff */
[----:B------:R-:W4:Y:S01]  /*0b80*/  @P5 LDG.E R27, desc[UR4][R10.64+0x110] ;  /* 0x000110040a1b5981 */ /* 0x000f22000c1e1900 */
[----:B------:R-:W-:-:S03]  /*0b90*/  @P3 LOP3.LUT R5, R5, R24, RZ, 0x3c, !PT ;  /* 0x0000001805053212 */ /* 0x000fc600078e3cff */
[----:B------:R-:W4:Y:S04]  /*0ba0*/  @P5 LDG.E R25, desc[UR4][R10.64+0x108] ;  /* 0x000108040a195981 */ /* 0x000f28000c1e1900 */
        /* <DEDUP_REMOVED lines=19> */
[----:B------:R-:W-:-:S05]  /*0ce0*/  VIADD R19, R19, 0x10 ;  /* 0x0000001013137836 */ /* 0x000fca0000000000 */
[----:B------:R-:W-:Y:S02]  /*0cf0*/  ISETP.NE.AND P1, PT, R19, 0x20, PT ;  /* 0x000000201300780c */ /* 0x000fe40003f25270 */
[----:B------:R-:W-:Y:S02]  /*0d00*/  @P5 LOP3.LUT R3, R3, R18, RZ, 0x3c, !PT ;  /* 0x0000001203035212 */ /* 0x000fe400078e3cff */
[----:B------:R-:W-:Y:S02]  /*0d10*/  @P6 LOP3.LUT R4, R4, R21, RZ, 0x3c, !PT ;  /* 0x0000001504046212 */ /* 0x000fe400078e3cff */
[----:B---3--:R-:W-:-:S04]  /*0d20*/  @P6 LOP3.LUT R3, R3, R22, RZ, 0x3c, !PT ;  /* 0x0000001603036212 */ /* 0x008fc800078e3cff */
[----:B--2---:R-:W-:Y:S02]  /*0d30*/  @P0 LOP3.LUT R3, R3, R26, RZ, 0x3c, !PT ;  /* 0x0000001a03030212 */ /* 0x004fe400078e3cff */
[----:B----4-:R-:W-:Y:S02]  /*0d40*/  @P6 LOP3.LUT R2, R2, R23, RZ, 0x3c, !PT ;  /* 0x0000001702026212 */ /* 0x010fe400078e3cff */
[----:B------:R-:W-:Y:S02]  /*0d50*/  @P6 LOP3.LUT R5, R5, R20, RZ, 0x3c, !PT ;  /* 0x0000001405056212 */ /* 0x000fe400078e3cff */
[----:B------:R-:W-:Y:S02]  /*0d60*/  @P0 LOP3.LUT R2, R2, R27, RZ, 0x3c, !PT ;  /* 0x0000001b02020212 */ /* 0x000fe400078e3cff */
[----:B------:R-:W-:Y:S02]  /*0d70*/  @P0 LOP3.LUT R4, R4, R25, RZ, 0x3c, !PT ;  /* 0x0000001904040212 */ /* 0x000fe400078e3cff */
[----:B------:R-:W-:Y:S01]  /*0d80*/  @P0 LOP3.LUT R5, R5, R24, RZ, 0x3c, !PT ;  /* 0x0000001805050212 */ /* 0x000fe200078e3cff */
[----:B------:R-:W-:Y:S06]  /*0d90*/  @P1 BRA `(.L_x_51) ;  /* 0xfffffff400481947 */ /* 0x000fec000383ffff */
[----:B------:R-:W-:-:S05]  /*0da0*/  VIADD R17, R17, 0x1 ;  /* 0x0000000111117836 */ /* 0x000fca0000000000 */
[----:B------:R-:W-:-:S13]  /*0db0*/  ISETP.NE.AND P0, PT, R17, 0x5, PT ;  /* 0x000000051100780c */ /* 0x000fda0003f05270 */
[----:B------:R-:W-:Y:S05]  /*0dc0*/  @P0 BRA `(.L_x_52) ;  /* 0xfffffff400300947 */ /* 0x000fea000383ffff */
[----:B------:R1:W-:Y:S01]  /*0dd0*/  STG.E.64 desc[UR4][R6.64+0x8], R4 ;  /* 0x0000080406007986 */ /* 0x0003e2000c101b04 */
[----:B------:R-:W-:Y:S01]  /*0de0*/  VIADD R14, R14, 0x1 ;  /* 0x000000010e0e7836 */ /* 0x000fe20000000000 */
[----:B------:R-:W-:Y:S02]  /*0df0*/  LOP3.LUT R11, R0, 0x3, RZ, 0xc0, !PT ;  /* 0x00000003000b7812 */ /* 0x000fe400078ec0ff */
[----:B------:R1:W-:Y:S02]  /*0e00*/  STG.E.64 desc[UR4][R6.64+0x10], R2 ;  /* 0x0000100206007986 */ /* 0x0003e4000c101b04 */
[----:B------:R-:W-:Y:S02]  /*0e10*/  ISETP.GE.U32.AND P0, PT, R14, R11, PT ;  /* 0x0000000b0e00720c */ /* 0x000fe40003f06070 */
[----:B------:R1:W-:Y:S11]  /*0e20*/  STG.E desc[UR4][R6.64+0x4], R15 ;  /* 0x0000040f06007986 */ /* 0x0003f6000c101904 */
[----:B------:R-:W-:Y:S05]  /*0e30*/  @!P0 BRA `(.L_x_53) ;  /* 0xfffffff400048947 */ /* 0x000fea000383ffff */
.L_x_50:
[----:B------:R-:W-:Y:S05]  /*0e40*/  BSYNC.RECONVERGENT B1 ;  /* 0x0000000000017941 */ /* 0x000fea0003800200 */
.L_x_49:
[----:B------:R-:W-:Y:S01]  /*0e50*/  ISETP.GT.U32.AND P0, PT, R0, 0x3, PT ;  /* 0x000000030000780c */ /* 0x000fe20003f04070 */
[----:B------:R-:W-:Y:S01]  /*0e60*/  VIADD R12, R12, 0x1 ;  /* 0x000000010c0c7836 */ /* 0x000fe20000000000 */
[--C-:B------:R-:W-:Y:S02]  /*0e70*/  SHF.R.U64 R0, R0, 0x2, R13.reuse ;  /* 0x0000000200007819 */ /* 0x100fe4000000120d */
[----:B------:R-:W-:Y:S02]  /*0e80*/  ISETP.GT.U32.AND.EX P0, PT, R13, RZ, PT, P0 ;  /* 0x000000ff0d00720c */ /* 0x000fe40003f04100 */
[----:B------:R-:W-:-:S11]  /*0e90*/  SHF.R.U32.HI R13, RZ, 0x2, R13 ;  /* 0x00000002ff0d7819 */ /* 0x000fd6000001160d */
[----:B------:R-:W-:Y:S05]  /*0ea0*/  @P0 BRA `(.L_x_54) ;  /* 0xfffffff000c80947 */ /* 0x000fea000383ffff */
.L_x_48:
[----:B------:R-:W-:Y:S05]  /*0eb0*/  BSYNC.RECONVERGENT B0 ;  /* 0x0000000000007941 */ /* 0x000fea0003800200 */
.L_x_47:
[----:B------:R-:W-:Y:S04]  /*0ec0*/  STG.E.64 desc[UR4][R6.64+0x18], RZ ;  /* 0x000018ff06007986 */ /* 0x000fe8000c101b04 */
[----:B------:R-:W-:Y:S04]  /*0ed0*/  STG.E desc[UR4][R6.64+0x20], RZ ;  /* 0x000020ff06007986 */ /* 0x000fe8000c101904 */
[----:B------:R-:W-:Y:S01]  /*0ee0*/  STG.E.64 desc[UR4][R6.64+0x28], RZ ;  /* 0x000028ff06007986 */ /* 0x000fe2000c101b04 */
[----:B------:R-:W-:Y:S05]  /*0ef0*/  EXIT ;  /* 0x000000000000794d */ /* 0x000fea0003800000 */
.L_x_55:
        /* <DEDUP_REMOVED lines=16> */
.L_x_59:


//--------------------- .nv.global.init           --------------------------
	.section	.nv.global.init,"aw",@progbits
	.align	4
.nv.global.init:
	.type		mrg32k3aM1SubSeq,@object
	.size		mrg32k3aM1SubSeq,(mrg32k3aM2SubSeq - mrg32k3aM1SubSeq)
mrg32k3aM1SubSeq:
        /*0000*/ 	.byte	0x0b, 0xcc, 0xee, 0x04, 0x73, 0x29, 0x8b, 0x6f, 0xf6, 0x53, 0x03, 0xf6, 0x23, 0xf6, 0xea, 0xda
        /* <DEDUP_REMOVED lines=125> */
	.type		mrg32k3aM2SubSeq,@object
	.size		mrg32k3aM2SubSeq,(mrg32k3aM1 - mrg32k3aM2SubSeq)
mrg32k3aM2SubSeq:
        /* <DEDUP_REMOVED lines=126> */
	.type		mrg32k3aM1,@object
	.size		mrg32k3aM1,(mrg32k3aM1Seq - mrg32k3aM1)
mrg32k3aM1:
        /* <DEDUP_REMOVED lines=144> */
	.type		mrg32k3aM1Seq,@object
	.size		mrg32k3aM1Seq,(mrg32k3aM2 - mrg32k3aM1Seq)
mrg32k3aM1Seq:
        /* <DEDUP_REMOVED lines=144> */
	.type		mrg32k3aM2,@object
	.size		mrg32k3aM2,(mrg32k3aM2Seq - mrg32k3aM2)
mrg32k3aM2:
        /* <DEDUP_REMOVED lines=144> */
	.type		mrg32k3aM2Seq,@object
	.size		mrg32k3aM2Seq,(precalc_xorwow_matrix - mrg32k3aM2Seq)
mrg32k3aM2Seq:
        /* <DEDUP_REMOVED lines=144> */
	.type		precalc_xorwow_matrix,@object
	.size		precalc_xorwow_matrix,(precalc_xorwow_offset_matrix - precalc_xorwow_matrix)
precalc_xorwow_matrix:
        /* <DEDUP_REMOVED lines=6400> */
	.type		precalc_xorwow_offset_matrix,@object
	.size		precalc_xorwow_offset_matrix,(.L_1 - precalc_xorwow_offset_matrix)
precalc_xorwow_offset_matrix:
        /* <DEDUP_REMOVED lines=6400> */
.L_1:


//--------------------- .nv.shared.reserved.0     --------------------------
	.section	.nv.shared.reserved.0,"aw",@nobits
	.weak		__nv_reservedSMEM_offset_0_alias
	.size		__nv_reservedSMEM_offset_0_alias, 0, 64
	.other		__nv_reservedSMEM_offset_0_alias,@"STO_CUDA_RESERVED_SHARED STV_DEFAULT"
__nv_reservedSMEM_offset_0_alias:
	.zero		0
	.zero		64


//--------------------- .nv.global                --------------------------
	.section	.nv.global,"aw",@nobits
	.align	4
.nv.global:
	.type		Y0d,@object
	.size		Y0d,(rhod - Y0d)
Y0d:
	.zero		40
	.type		rhod,@object
	.size		rhod,(alphad - rhod)
rhod:
	.zero		40
	.type		alphad,@object
	.size		alphad,(md - alphad)
alphad:
	.zero		40
	.type		md,@object
	.size		md,(nu2d - md)
md:
	.zero		40
	.type		nu2d,@object
	.size		nu2d,(Kd - nu2d)
nu2d:
	.zero		40
	.type		Kd,@object
	.size		Kd,(.L_14 - Kd)
Kd:
	.zero		64
.L_14:


//--------------------- .nv.constant0._Z4MC_kffifiP17curandStateXORWOWPf --------------------------
	.section	.nv.constant0._Z4MC_kffifiP17curandStateXORWOWPf,"a",@progbits
	.sectionflags	@""
	.align	4
.nv.constant0._Z4MC_kffifiP17curandStateXORWOWPf:
	.zero		936


//--------------------- .nv.constant0._Z19init_curand_state_kP17curandStateXORWOW --------------------------
	.section	.nv.constant0._Z19init_curand_state_kP17curandStateXORWOW,"a",@progbits
	.sectionflags	@""
	.align	4
.nv.constant0._Z19init_curand_state_kP17curandStateXORWOW:
	.zero		904


//--------------------- SYMBOLS --------------------------

	.type		.nv.reservedSmem.offset0,@object
	.size		.nv.reservedSmem.offset0,0x4
